//
// Generated by NVIDIA NVVM Compiler
//
// Compiler Build ID: CL-36424714
// Cuda compilation tools, release 13.0, V13.0.88
// Based on NVVM 20.0.0
//

.version 9.0
.target sm_100
.address_size 64

	// .globl	_Z37floyd_warshall_block_kernel_phase1_mwiiPiS_S_
// _ZZ37floyd_warshall_block_kernel_phase1_mwiiPiS_S_E1C has been demoted
// _ZZ34floyd_warshall_block_kernel_phase1iiPiE1C has been demoted
// _ZZ34floyd_warshall_block_kernel_phase2iiPiE1B has been demoted
// _ZZ34floyd_warshall_block_kernel_phase2iiPiE1C has been demoted
// _ZZ34floyd_warshall_block_kernel_phase3iiPiiiE1A has been demoted
// _ZZ34floyd_warshall_block_kernel_phase3iiPiiiE1B has been demoted
// _ZZ34floyd_warshall_block_kernel_phase3iiPiiiE1C has been demoted

.visible .entry _Z37floyd_warshall_block_kernel_phase1_mwiiPiS_S_(
	.param .u32 _Z37floyd_warshall_block_kernel_phase1_mwiiPiS_S__param_0,
	.param .u32 _Z37floyd_warshall_block_kernel_phase1_mwiiPiS_S__param_1,
	.param .u64 .ptr .align 1 _Z37floyd_warshall_block_kernel_phase1_mwiiPiS_S__param_2,
	.param .u64 .ptr .align 1 _Z37floyd_warshall_block_kernel_phase1_mwiiPiS_S__param_3,
	.param .u64 .ptr .align 1 _Z37floyd_warshall_block_kernel_phase1_mwiiPiS_S__param_4
)
{
	.reg .b32 	%r<143>;
	.reg .b64 	%rd<11>;
	// demoted variable
	.shared .align 4 .b8 _ZZ37floyd_warshall_block_kernel_phase1_mwiiPiS_S_E1C[2304];
	ld.param.u32 	%r1, [_Z37floyd_warshall_block_kernel_phase1_mwiiPiS_S__param_0];
	ld.param.u32 	%r2, [_Z37floyd_warshall_block_kernel_phase1_mwiiPiS_S__param_1];
	ld.param.u64 	%rd1, [_Z37floyd_warshall_block_kernel_phase1_mwiiPiS_S__param_2];
	ld.param.u64 	%rd2, [_Z37floyd_warshall_block_kernel_phase1_mwiiPiS_S__param_3];
	ld.param.u64 	%rd3, [_Z37floyd_warshall_block_kernel_phase1_mwiiPiS_S__param_4];
	cvta.to.global.u64 	%rd4, %rd1;
	mov.u32 	%r3, %tid.y;
	mov.u32 	%r4, %tid.x;
	mul.lo.s32 	%r5, %r2, 24;
	add.s32 	%r6, %r5, %r3;
	add.s32 	%r7, %r5, %r4;
	mad.lo.s32 	%r8, %r6, %r1, %r7;
	mul.wide.u32 	%rd5, %r8, 4;
	add.s64 	%rd6, %rd4, %rd5;
	ld.global.u32 	%r9, [%rd6];
	mad.lo.s32 	%r10, %r3, 24, %r4;
	shl.b32 	%r11, %r10, 2;
	mov.u32 	%r12, _ZZ37floyd_warshall_block_kernel_phase1_mwiiPiS_S_E1C;
	add.s32 	%r13, %r12, %r11;
	st.shared.u32 	[%r13], %r9;
	bar.sync 	0;
	mul.lo.s32 	%r14, %r4, 24;
	add.s32 	%r15, %r14, %r3;
	shl.b32 	%r16, %r15, 2;
	add.s32 	%r17, %r12, %r16;
	shl.b32 	%r18, %r14, 2;
	add.s32 	%r19, %r12, %r18;
	ld.shared.u32 	%r20, [%r19];
	shl.b32 	%r21, %r3, 2;
	add.s32 	%r22, %r12, %r21;
	ld.shared.u32 	%r23, [%r22];
	add.s32 	%r24, %r23, %r20;
	ld.shared.u32 	%r25, [%r17];
	min.s32 	%r26, %r25, %r24;
	st.shared.u32 	[%r17], %r26;
	bar.sync 	0;
	ld.shared.u32 	%r27, [%r19+4];
	ld.shared.u32 	%r28, [%r22+96];
	add.s32 	%r29, %r28, %r27;
	ld.shared.u32 	%r30, [%r17];
	min.s32 	%r31, %r30, %r29;
	st.shared.u32 	[%r17], %r31;
	bar.sync 	0;
	ld.shared.u32 	%r32, [%r19+8];
	ld.shared.u32 	%r33, [%r22+192];
	add.s32 	%r34, %r33, %r32;
	ld.shared.u32 	%r35, [%r17];
	min.s32 	%r36, %r35, %r34;
	st.shared.u32 	[%r17], %r36;
	bar.sync 	0;
	ld.shared.u32 	%r37, [%r19+12];
	ld.shared.u32 	%r38, [%r22+288];
	add.s32 	%r39, %r38, %r37;
	ld.shared.u32 	%r40, [%r17];
	min.s32 	%r41, %r40, %r39;
	st.shared.u32 	[%r17], %r41;
	bar.sync 	0;
	ld.shared.u32 	%r42, [%r19+16];
	ld.shared.u32 	%r43, [%r22+384];
	add.s32 	%r44, %r43, %r42;
	ld.shared.u32 	%r45, [%r17];
	min.s32 	%r46, %r45, %r44;
	st.shared.u32 	[%r17], %r46;
	bar.sync 	0;
	ld.shared.u32 	%r47, [%r19+20];
	ld.shared.u32 	%r48, [%r22+480];
	add.s32 	%r49, %r48, %r47;
	ld.shared.u32 	%r50, [%r17];
	min.s32 	%r51, %r50, %r49;
	st.shared.u32 	[%r17], %r51;
	bar.sync 	0;
	ld.shared.u32 	%r52, [%r19+24];
	ld.shared.u32 	%r53, [%r22+576];
	add.s32 	%r54, %r53, %r52;
	ld.shared.u32 	%r55, [%r17];
	min.s32 	%r56, %r55, %r54;
	st.shared.u32 	[%r17], %r56;
	bar.sync 	0;
	ld.shared.u32 	%r57, [%r19+28];
	ld.shared.u32 	%r58, [%r22+672];
	add.s32 	%r59, %r58, %r57;
	ld.shared.u32 	%r60, [%r17];
	min.s32 	%r61, %r60, %r59;
	st.shared.u32 	[%r17], %r61;
	bar.sync 	0;
	ld.shared.u32 	%r62, [%r19+32];
	ld.shared.u32 	%r63, [%r22+768];
	add.s32 	%r64, %r63, %r62;
	ld.shared.u32 	%r65, [%r17];
	min.s32 	%r66, %r65, %r64;
	st.shared.u32 	[%r17], %r66;
	bar.sync 	0;
	ld.shared.u32 	%r67, [%r19+36];
	ld.shared.u32 	%r68, [%r22+864];
	add.s32 	%r69, %r68, %r67;
	ld.shared.u32 	%r70, [%r17];
	min.s32 	%r71, %r70, %r69;
	st.shared.u32 	[%r17], %r71;
	bar.sync 	0;
	ld.shared.u32 	%r72, [%r19+40];
	ld.shared.u32 	%r73, [%r22+960];
	add.s32 	%r74, %r73, %r72;
	ld.shared.u32 	%r75, [%r17];
	min.s32 	%r76, %r75, %r74;
	st.shared.u32 	[%r17], %r76;
	bar.sync 	0;
	ld.shared.u32 	%r77, [%r19+44];
	ld.shared.u32 	%r78, [%r22+1056];
	add.s32 	%r79, %r78, %r77;
	ld.shared.u32 	%r80, [%r17];
	min.s32 	%r81, %r80, %r79;
	st.shared.u32 	[%r17], %r81;
	bar.sync 	0;
	ld.shared.u32 	%r82, [%r19+48];
	ld.shared.u32 	%r83, [%r22+1152];
	add.s32 	%r84, %r83, %r82;
	ld.shared.u32 	%r85, [%r17];
	min.s32 	%r86, %r85, %r84;
	st.shared.u32 	[%r17], %r86;
	bar.sync 	0;
	ld.shared.u32 	%r87, [%r19+52];
	ld.shared.u32 	%r88, [%r22+1248];
	add.s32 	%r89, %r88, %r87;
	ld.shared.u32 	%r90, [%r17];
	min.s32 	%r91, %r90, %r89;
	st.shared.u32 	[%r17], %r91;
	bar.sync 	0;
	ld.shared.u32 	%r92, [%r19+56];
	ld.shared.u32 	%r93, [%r22+1344];
	add.s32 	%r94, %r93, %r92;
	ld.shared.u32 	%r95, [%r17];
	min.s32 	%r96, %r95, %r94;
	st.shared.u32 	[%r17], %r96;
	bar.sync 	0;
	ld.shared.u32 	%r97, [%r19+60];
	ld.shared.u32 	%r98, [%r22+1440];
	add.s32 	%r99, %r98, %r97;
	ld.shared.u32 	%r100, [%r17];
	min.s32 	%r101, %r100, %r99;
	st.shared.u32 	[%r17], %r101;
	bar.sync 	0;
	ld.shared.u32 	%r102, [%r19+64];
	ld.shared.u32 	%r103, [%r22+1536];
	add.s32 	%r104, %r103, %r102;
	ld.shared.u32 	%r105, [%r17];
	min.s32 	%r106, %r105, %r104;
	st.shared.u32 	[%r17], %r106;
	bar.sync 	0;
	ld.shared.u32 	%r107, [%r19+68];
	ld.shared.u32 	%r108, [%r22+1632];
	add.s32 	%r109, %r108, %r107;
	ld.shared.u32 	%r110, [%r17];
	min.s32 	%r111, %r110, %r109;
	st.shared.u32 	[%r17], %r111;
	bar.sync 	0;
	ld.shared.u32 	%r112, [%r19+72];
	ld.shared.u32 	%r113, [%r22+1728];
	add.s32 	%r114, %r113, %r112;
	ld.shared.u32 	%r115, [%r17];
	min.s32 	%r116, %r115, %r114;
	st.shared.u32 	[%r17], %r116;
	bar.sync 	0;
	ld.shared.u32 	%r117, [%r19+76];
	ld.shared.u32 	%r118, [%r22+1824];
	add.s32 	%r119, %r118, %r117;
	ld.shared.u32 	%r120, [%r17];
	min.s32 	%r121, %r120, %r119;
	st.shared.u32 	[%r17], %r121;
	bar.sync 	0;
	ld.shared.u32 	%r122, [%r19+80];
	ld.shared.u32 	%r123, [%r22+1920];
	add.s32 	%r124, %r123, %r122;
	ld.shared.u32 	%r125, [%r17];
	min.s32 	%r126, %r125, %r124;
	st.shared.u32 	[%r17], %r126;
	bar.sync 	0;
	ld.shared.u32 	%r127, [%r19+84];
	ld.shared.u32 	%r128, [%r22+2016];
	add.s32 	%r129, %r128, %r127;
	ld.shared.u32 	%r130, [%r17];
	min.s32 	%r131, %r130, %r129;
	st.shared.u32 	[%r17], %r131;
	bar.sync 	0;
	ld.shared.u32 	%r132, [%r19+88];
	ld.shared.u32 	%r133, [%r22+2112];
	add.s32 	%r134, %r133, %r132;
	ld.shared.u32 	%r135, [%r17];
	min.s32 	%r136, %r135, %r134;
	st.shared.u32 	[%r17], %r136;
	bar.sync 	0;
	ld.shared.u32 	%r137, [%r19+92];
	ld.shared.u32 	%r138, [%r22+2208];
	add.s32 	%r139, %r138, %r137;
	ld.shared.u32 	%r140, [%r17];
	min.s32 	%r141, %r140, %r139;
	st.shared.u32 	[%r17], %r141;
	bar.sync 	0;
	cvta.to.global.u64 	%rd7, %rd2;
	cvta.to.global.u64 	%rd8, %rd3;
	ld.shared.u32 	%r142, [%r13];
	add.s64 	%rd9, %rd7, %rd5;
	st.global.u32 	[%rd9], %r142;
	add.s64 	%rd10, %rd8, %rd5;
	st.global.u32 	[%rd10], %r142;
	ret;

}
	// .globl	_Z34floyd_warshall_block_kernel_phase1iiPi
.visible .entry _Z34floyd_warshall_block_kernel_phase1iiPi(
	.param .u32 _Z34floyd_warshall_block_kernel_phase1iiPi_param_0,
	.param .u32 _Z34floyd_warshall_block_kernel_phase1iiPi_param_1,
	.param .u64 .ptr .align 1 _Z34floyd_warshall_block_kernel_phase1iiPi_param_2
)
{
	.reg .b32 	%r<143>;
	.reg .b64 	%rd<5>;
	// demoted variable
	.shared .align 4 .b8 _ZZ34floyd_warshall_block_kernel_phase1iiPiE1C[2304];
	ld.param.u32 	%r1, [_Z34floyd_warshall_block_kernel_phase1iiPi_param_0];
	ld.param.u32 	%r2, [_Z34floyd_warshall_block_kernel_phase1iiPi_param_1];
	ld.param.u64 	%rd1, [_Z34floyd_warshall_block_kernel_phase1iiPi_param_2];
	cvta.to.global.u64 	%rd2, %rd1;
	mov.u32 	%r3, %tid.y;
	mov.u32 	%r4, %tid.x;
	mul.lo.s32 	%r5, %r2, 24;
	add.s32 	%r6, %r5, %r3;
	add.s32 	%r7, %r5, %r4;
	mad.lo.s32 	%r8, %r6, %r1, %r7;
	mul.wide.u32 	%rd3, %r8, 4;
	add.s64 	%rd4, %rd2, %rd3;
	ld.global.u32 	%r9, [%rd4];
	mad.lo.s32 	%r10, %r3, 24, %r4;
	shl.b32 	%r11, %r10, 2;
	mov.u32 	%r12, _ZZ34floyd_warshall_block_kernel_phase1iiPiE1C;
	add.s32 	%r13, %r12, %r11;
	st.shared.u32 	[%r13], %r9;
	bar.sync 	0;
	mul.lo.s32 	%r14, %r4, 24;
	add.s32 	%r15, %r14, %r3;
	shl.b32 	%r16, %r15, 2;
	add.s32 	%r17, %r12, %r16;
	shl.b32 	%r18, %r14, 2;
	add.s32 	%r19, %r12, %r18;
	ld.shared.u32 	%r20, [%r19];
	shl.b32 	%r21, %r3, 2;
	add.s32 	%r22, %r12, %r21;
	ld.shared.u32 	%r23, [%r22];
	add.s32 	%r24, %r23, %r20;
	ld.shared.u32 	%r25, [%r17];
	min.s32 	%r26, %r25, %r24;
	st.shared.u32 	[%r17], %r26;
	bar.sync 	0;
	ld.shared.u32 	%r27, [%r19+4];
	ld.shared.u32 	%r28, [%r22+96];
	add.s32 	%r29, %r28, %r27;
	ld.shared.u32 	%r30, [%r17];
	min.s32 	%r31, %r30, %r29;
	st.shared.u32 	[%r17], %r31;
	bar.sync 	0;
	ld.shared.u32 	%r32, [%r19+8];
	ld.shared.u32 	%r33, [%r22+192];
	add.s32 	%r34, %r33, %r32;
	ld.shared.u32 	%r35, [%r17];
	min.s32 	%r36, %r35, %r34;
	st.shared.u32 	[%r17], %r36;
	bar.sync 	0;
	ld.shared.u32 	%r37, [%r19+12];
	ld.shared.u32 	%r38, [%r22+288];
	add.s32 	%r39, %r38, %r37;
	ld.shared.u32 	%r40, [%r17];
	min.s32 	%r41, %r40, %r39;
	st.shared.u32 	[%r17], %r41;
	bar.sync 	0;
	ld.shared.u32 	%r42, [%r19+16];
	ld.shared.u32 	%r43, [%r22+384];
	add.s32 	%r44, %r43, %r42;
	ld.shared.u32 	%r45, [%r17];
	min.s32 	%r46, %r45, %r44;
	st.shared.u32 	[%r17], %r46;
	bar.sync 	0;
	ld.shared.u32 	%r47, [%r19+20];
	ld.shared.u32 	%r48, [%r22+480];
	add.s32 	%r49, %r48, %r47;
	ld.shared.u32 	%r50, [%r17];
	min.s32 	%r51, %r50, %r49;
	st.shared.u32 	[%r17], %r51;
	bar.sync 	0;
	ld.shared.u32 	%r52, [%r19+24];
	ld.shared.u32 	%r53, [%r22+576];
	add.s32 	%r54, %r53, %r52;
	ld.shared.u32 	%r55, [%r17];
	min.s32 	%r56, %r55, %r54;
	st.shared.u32 	[%r17], %r56;
	bar.sync 	0;
	ld.shared.u32 	%r57, [%r19+28];
	ld.shared.u32 	%r58, [%r22+672];
	add.s32 	%r59, %r58, %r57;
	ld.shared.u32 	%r60, [%r17];
	min.s32 	%r61, %r60, %r59;
	st.shared.u32 	[%r17], %r61;
	bar.sync 	0;
	ld.shared.u32 	%r62, [%r19+32];
	ld.shared.u32 	%r63, [%r22+768];
	add.s32 	%r64, %r63, %r62;
	ld.shared.u32 	%r65, [%r17];
	min.s32 	%r66, %r65, %r64;
	st.shared.u32 	[%r17], %r66;
	bar.sync 	0;
	ld.shared.u32 	%r67, [%r19+36];
	ld.shared.u32 	%r68, [%r22+864];
	add.s32 	%r69, %r68, %r67;
	ld.shared.u32 	%r70, [%r17];
	min.s32 	%r71, %r70, %r69;
	st.shared.u32 	[%r17], %r71;
	bar.sync 	0;
	ld.shared.u32 	%r72, [%r19+40];
	ld.shared.u32 	%r73, [%r22+960];
	add.s32 	%r74, %r73, %r72;
	ld.shared.u32 	%r75, [%r17];
	min.s32 	%r76, %r75, %r74;
	st.shared.u32 	[%r17], %r76;
	bar.sync 	0;
	ld.shared.u32 	%r77, [%r19+44];
	ld.shared.u32 	%r78, [%r22+1056];
	add.s32 	%r79, %r78, %r77;
	ld.shared.u32 	%r80, [%r17];
	min.s32 	%r81, %r80, %r79;
	st.shared.u32 	[%r17], %r81;
	bar.sync 	0;
	ld.shared.u32 	%r82, [%r19+48];
	ld.shared.u32 	%r83, [%r22+1152];
	add.s32 	%r84, %r83, %r82;
	ld.shared.u32 	%r85, [%r17];
	min.s32 	%r86, %r85, %r84;
	st.shared.u32 	[%r17], %r86;
	bar.sync 	0;
	ld.shared.u32 	%r87, [%r19+52];
	ld.shared.u32 	%r88, [%r22+1248];
	add.s32 	%r89, %r88, %r87;
	ld.shared.u32 	%r90, [%r17];
	min.s32 	%r91, %r90, %r89;
	st.shared.u32 	[%r17], %r91;
	bar.sync 	0;
	ld.shared.u32 	%r92, [%r19+56];
	ld.shared.u32 	%r93, [%r22+1344];
	add.s32 	%r94, %r93, %r92;
	ld.shared.u32 	%r95, [%r17];
	min.s32 	%r96, %r95, %r94;
	st.shared.u32 	[%r17], %r96;
	bar.sync 	0;
	ld.shared.u32 	%r97, [%r19+60];
	ld.shared.u32 	%r98, [%r22+1440];
	add.s32 	%r99, %r98, %r97;
	ld.shared.u32 	%r100, [%r17];
	min.s32 	%r101, %r100, %r99;
	st.shared.u32 	[%r17], %r101;
	bar.sync 	0;
	ld.shared.u32 	%r102, [%r19+64];
	ld.shared.u32 	%r103, [%r22+1536];
	add.s32 	%r104, %r103, %r102;
	ld.shared.u32 	%r105, [%r17];
	min.s32 	%r106, %r105, %r104;
	st.shared.u32 	[%r17], %r106;
	bar.sync 	0;
	ld.shared.u32 	%r107, [%r19+68];
	ld.shared.u32 	%r108, [%r22+1632];
	add.s32 	%r109, %r108, %r107;
	ld.shared.u32 	%r110, [%r17];
	min.s32 	%r111, %r110, %r109;
	st.shared.u32 	[%r17], %r111;
	bar.sync 	0;
	ld.shared.u32 	%r112, [%r19+72];
	ld.shared.u32 	%r113, [%r22+1728];
	add.s32 	%r114, %r113, %r112;
	ld.shared.u32 	%r115, [%r17];
	min.s32 	%r116, %r115, %r114;
	st.shared.u32 	[%r17], %r116;
	bar.sync 	0;
	ld.shared.u32 	%r117, [%r19+76];
	ld.shared.u32 	%r118, [%r22+1824];
	add.s32 	%r119, %r118, %r117;
	ld.shared.u32 	%r120, [%r17];
	min.s32 	%r121, %r120, %r119;
	st.shared.u32 	[%r17], %r121;
	bar.sync 	0;
	ld.shared.u32 	%r122, [%r19+80];
	ld.shared.u32 	%r123, [%r22+1920];
	add.s32 	%r124, %r123, %r122;
	ld.shared.u32 	%r125, [%r17];
	min.s32 	%r126, %r125, %r124;
	st.shared.u32 	[%r17], %r126;
	bar.sync 	0;
	ld.shared.u32 	%r127, [%r19+84];
	ld.shared.u32 	%r128, [%r22+2016];
	add.s32 	%r129, %r128, %r127;
	ld.shared.u32 	%r130, [%r17];
	min.s32 	%r131, %r130, %r129;
	st.shared.u32 	[%r17], %r131;
	bar.sync 	0;
	ld.shared.u32 	%r132, [%r19+88];
	ld.shared.u32 	%r133, [%r22+2112];
	add.s32 	%r134, %r133, %r132;
	ld.shared.u32 	%r135, [%r17];
	min.s32 	%r136, %r135, %r134;
	st.shared.u32 	[%r17], %r136;
	bar.sync 	0;
	ld.shared.u32 	%r137, [%r19+92];
	ld.shared.u32 	%r138, [%r22+2208];
	add.s32 	%r139, %r138, %r137;
	ld.shared.u32 	%r140, [%r17];
	min.s32 	%r141, %r140, %r139;
	st.shared.u32 	[%r17], %r141;
	bar.sync 	0;
	ld.shared.u32 	%r142, [%r13];
	st.global.u32 	[%rd4], %r142;
	ret;

}
	// .globl	_Z34floyd_warshall_block_kernel_phase2iiPi
.visible .entry _Z34floyd_warshall_block_kernel_phase2iiPi(
	.param .u32 _Z34floyd_warshall_block_kernel_phase2iiPi_param_0,
	.param .u32 _Z34floyd_warshall_block_kernel_phase2iiPi_param_1,
	.param .u64 .ptr .align 1 _Z34floyd_warshall_block_kernel_phase2iiPi_param_2
)
{
	.reg .b32 	%r<277>;
	.reg .b64 	%rd<9>;
	// demoted variable
	.shared .align 4 .b8 _ZZ34floyd_warshall_block_kernel_phase2iiPiE1B[2304];
	// demoted variable
	.shared .align 4 .b8 _ZZ34floyd_warshall_block_kernel_phase2iiPiE1C[2304];
	ld.param.u32 	%r1, [_Z34floyd_warshall_block_kernel_phase2iiPi_param_0];
	ld.param.u32 	%r2, [_Z34floyd_warshall_block_kernel_phase2iiPi_param_1];
	ld.param.u64 	%rd1, [_Z34floyd_warshall_block_kernel_phase2iiPi_param_2];
	cvta.to.global.u64 	%rd2, %rd1;
	mov.u32 	%r3, %ctaid.x;
	mov.u32 	%r4, %tid.y;
	mov.u32 	%r5, %tid.x;
	mul.lo.s32 	%r6, %r3, 24;
	add.s32 	%r7, %r6, %r4;
	mul.lo.s32 	%r8, %r2, 24;
	add.s32 	%r9, %r8, %r5;
	mad.lo.s32 	%r10, %r7, %r1, %r9;
	mul.wide.u32 	%rd3, %r10, 4;
	add.s64 	%rd4, %rd2, %rd3;
	ld.global.u32 	%r11, [%rd4];
	mad.lo.s32 	%r12, %r4, 24, %r5;
	shl.b32 	%r13, %r12, 2;
	mov.u32 	%r14, _ZZ34floyd_warshall_block_kernel_phase2iiPiE1C;
	add.s32 	%r15, %r14, %r13;
	st.shared.u32 	[%r15], %r11;
	add.s32 	%r16, %r8, %r4;
	mul.lo.s32 	%r17, %r16, %r1;
	add.s32 	%r18, %r17, %r9;
	mul.wide.u32 	%rd5, %r18, 4;
	add.s64 	%rd6, %rd2, %rd5;
	ld.global.u32 	%r19, [%rd6];
	mov.u32 	%r20, _ZZ34floyd_warshall_block_kernel_phase2iiPiE1B;
	add.s32 	%r21, %r20, %r13;
	st.shared.u32 	[%r21], %r19;
	bar.sync 	0;
	mul.lo.s32 	%r22, %r5, 24;
	add.s32 	%r23, %r22, %r4;
	shl.b32 	%r24, %r23, 2;
	add.s32 	%r25, %r14, %r24;
	shl.b32 	%r26, %r22, 2;
	add.s32 	%r27, %r14, %r26;
	ld.shared.u32 	%r28, [%r27];
	shl.b32 	%r29, %r4, 2;
	add.s32 	%r30, %r20, %r29;
	ld.shared.u32 	%r31, [%r30];
	add.s32 	%r32, %r31, %r28;
	ld.shared.u32 	%r33, [%r25];
	min.s32 	%r34, %r33, %r32;
	st.shared.u32 	[%r25], %r34;
	bar.sync 	0;
	ld.shared.u32 	%r35, [%r27+4];
	ld.shared.u32 	%r36, [%r30+96];
	add.s32 	%r37, %r36, %r35;
	ld.shared.u32 	%r38, [%r25];
	min.s32 	%r39, %r38, %r37;
	st.shared.u32 	[%r25], %r39;
	bar.sync 	0;
	ld.shared.u32 	%r40, [%r27+8];
	ld.shared.u32 	%r41, [%r30+192];
	add.s32 	%r42, %r41, %r40;
	ld.shared.u32 	%r43, [%r25];
	min.s32 	%r44, %r43, %r42;
	st.shared.u32 	[%r25], %r44;
	bar.sync 	0;
	ld.shared.u32 	%r45, [%r27+12];
	ld.shared.u32 	%r46, [%r30+288];
	add.s32 	%r47, %r46, %r45;
	ld.shared.u32 	%r48, [%r25];
	min.s32 	%r49, %r48, %r47;
	st.shared.u32 	[%r25], %r49;
	bar.sync 	0;
	ld.shared.u32 	%r50, [%r27+16];
	ld.shared.u32 	%r51, [%r30+384];
	add.s32 	%r52, %r51, %r50;
	ld.shared.u32 	%r53, [%r25];
	min.s32 	%r54, %r53, %r52;
	st.shared.u32 	[%r25], %r54;
	bar.sync 	0;
	ld.shared.u32 	%r55, [%r27+20];
	ld.shared.u32 	%r56, [%r30+480];
	add.s32 	%r57, %r56, %r55;
	ld.shared.u32 	%r58, [%r25];
	min.s32 	%r59, %r58, %r57;
	st.shared.u32 	[%r25], %r59;
	bar.sync 	0;
	ld.shared.u32 	%r60, [%r27+24];
	ld.shared.u32 	%r61, [%r30+576];
	add.s32 	%r62, %r61, %r60;
	ld.shared.u32 	%r63, [%r25];
	min.s32 	%r64, %r63, %r62;
	st.shared.u32 	[%r25], %r64;
	bar.sync 	0;
	ld.shared.u32 	%r65, [%r27+28];
	ld.shared.u32 	%r66, [%r30+672];
	add.s32 	%r67, %r66, %r65;
	ld.shared.u32 	%r68, [%r25];
	min.s32 	%r69, %r68, %r67;
	st.shared.u32 	[%r25], %r69;
	bar.sync 	0;
	ld.shared.u32 	%r70, [%r27+32];
	ld.shared.u32 	%r71, [%r30+768];
	add.s32 	%r72, %r71, %r70;
	ld.shared.u32 	%r73, [%r25];
	min.s32 	%r74, %r73, %r72;
	st.shared.u32 	[%r25], %r74;
	bar.sync 	0;
	ld.shared.u32 	%r75, [%r27+36];
	ld.shared.u32 	%r76, [%r30+864];
	add.s32 	%r77, %r76, %r75;
	ld.shared.u32 	%r78, [%r25];
	min.s32 	%r79, %r78, %r77;
	st.shared.u32 	[%r25], %r79;
	bar.sync 	0;
	ld.shared.u32 	%r80, [%r27+40];
	ld.shared.u32 	%r81, [%r30+960];
	add.s32 	%r82, %r81, %r80;
	ld.shared.u32 	%r83, [%r25];
	min.s32 	%r84, %r83, %r82;
	st.shared.u32 	[%r25], %r84;
	bar.sync 	0;
	ld.shared.u32 	%r85, [%r27+44];
	ld.shared.u32 	%r86, [%r30+1056];
	add.s32 	%r87, %r86, %r85;
	ld.shared.u32 	%r88, [%r25];
	min.s32 	%r89, %r88, %r87;
	st.shared.u32 	[%r25], %r89;
	bar.sync 	0;
	ld.shared.u32 	%r90, [%r27+48];
	ld.shared.u32 	%r91, [%r30+1152];
	add.s32 	%r92, %r91, %r90;
	ld.shared.u32 	%r93, [%r25];
	min.s32 	%r94, %r93, %r92;
	st.shared.u32 	[%r25], %r94;
	bar.sync 	0;
	ld.shared.u32 	%r95, [%r27+52];
	ld.shared.u32 	%r96, [%r30+1248];
	add.s32 	%r97, %r96, %r95;
	ld.shared.u32 	%r98, [%r25];
	min.s32 	%r99, %r98, %r97;
	st.shared.u32 	[%r25], %r99;
	bar.sync 	0;
	ld.shared.u32 	%r100, [%r27+56];
	ld.shared.u32 	%r101, [%r30+1344];
	add.s32 	%r102, %r101, %r100;
	ld.shared.u32 	%r103, [%r25];
	min.s32 	%r104, %r103, %r102;
	st.shared.u32 	[%r25], %r104;
	bar.sync 	0;
	ld.shared.u32 	%r105, [%r27+60];
	ld.shared.u32 	%r106, [%r30+1440];
	add.s32 	%r107, %r106, %r105;
	ld.shared.u32 	%r108, [%r25];
	min.s32 	%r109, %r108, %r107;
	st.shared.u32 	[%r25], %r109;
	bar.sync 	0;
	ld.shared.u32 	%r110, [%r27+64];
	ld.shared.u32 	%r111, [%r30+1536];
	add.s32 	%r112, %r111, %r110;
	ld.shared.u32 	%r113, [%r25];
	min.s32 	%r114, %r113, %r112;
	st.shared.u32 	[%r25], %r114;
	bar.sync 	0;
	ld.shared.u32 	%r115, [%r27+68];
	ld.shared.u32 	%r116, [%r30+1632];
	add.s32 	%r117, %r116, %r115;
	ld.shared.u32 	%r118, [%r25];
	min.s32 	%r119, %r118, %r117;
	st.shared.u32 	[%r25], %r119;
	bar.sync 	0;
	ld.shared.u32 	%r120, [%r27+72];
	ld.shared.u32 	%r121, [%r30+1728];
	add.s32 	%r122, %r121, %r120;
	ld.shared.u32 	%r123, [%r25];
	min.s32 	%r124, %r123, %r122;
	st.shared.u32 	[%r25], %r124;
	bar.sync 	0;
	ld.shared.u32 	%r125, [%r27+76];
	ld.shared.u32 	%r126, [%r30+1824];
	add.s32 	%r127, %r126, %r125;
	ld.shared.u32 	%r128, [%r25];
	min.s32 	%r129, %r128, %r127;
	st.shared.u32 	[%r25], %r129;
	bar.sync 	0;
	ld.shared.u32 	%r130, [%r27+80];
	ld.shared.u32 	%r131, [%r30+1920];
	add.s32 	%r132, %r131, %r130;
	ld.shared.u32 	%r133, [%r25];
	min.s32 	%r134, %r133, %r132;
	st.shared.u32 	[%r25], %r134;
	bar.sync 	0;
	ld.shared.u32 	%r135, [%r27+84];
	ld.shared.u32 	%r136, [%r30+2016];
	add.s32 	%r137, %r136, %r135;
	ld.shared.u32 	%r138, [%r25];
	min.s32 	%r139, %r138, %r137;
	st.shared.u32 	[%r25], %r139;
	bar.sync 	0;
	ld.shared.u32 	%r140, [%r27+88];
	ld.shared.u32 	%r141, [%r30+2112];
	add.s32 	%r142, %r141, %r140;
	ld.shared.u32 	%r143, [%r25];
	min.s32 	%r144, %r143, %r142;
	st.shared.u32 	[%r25], %r144;
	bar.sync 	0;
	ld.shared.u32 	%r145, [%r27+92];
	ld.shared.u32 	%r146, [%r30+2208];
	add.s32 	%r147, %r146, %r145;
	ld.shared.u32 	%r148, [%r25];
	min.s32 	%r149, %r148, %r147;
	st.shared.u32 	[%r25], %r149;
	bar.sync 	0;
	ld.shared.u32 	%r150, [%r15];
	st.global.u32 	[%rd4], %r150;
	add.s32 	%r151, %r6, %r5;
	add.s32 	%r152, %r151, %r17;
	mul.wide.u32 	%rd7, %r152, 4;
	add.s64 	%rd8, %rd2, %rd7;
	ld.global.u32 	%r153, [%rd8];
	st.shared.u32 	[%r15], %r153;
	bar.sync 	0;
	add.s32 	%r154, %r20, %r26;
	ld.shared.u32 	%r155, [%r154];
	add.s32 	%r156, %r14, %r29;
	ld.shared.u32 	%r157, [%r156];
	add.s32 	%r158, %r157, %r155;
	ld.shared.u32 	%r159, [%r25];
	min.s32 	%r160, %r159, %r158;
	st.shared.u32 	[%r25], %r160;
	bar.sync 	0;
	ld.shared.u32 	%r161, [%r154+4];
	ld.shared.u32 	%r162, [%r156+96];
	add.s32 	%r163, %r162, %r161;
	ld.shared.u32 	%r164, [%r25];
	min.s32 	%r165, %r164, %r163;
	st.shared.u32 	[%r25], %r165;
	bar.sync 	0;
	ld.shared.u32 	%r166, [%r154+8];
	ld.shared.u32 	%r167, [%r156+192];
	add.s32 	%r168, %r167, %r166;
	ld.shared.u32 	%r169, [%r25];
	min.s32 	%r170, %r169, %r168;
	st.shared.u32 	[%r25], %r170;
	bar.sync 	0;
	ld.shared.u32 	%r171, [%r154+12];
	ld.shared.u32 	%r172, [%r156+288];
	add.s32 	%r173, %r172, %r171;
	ld.shared.u32 	%r174, [%r25];
	min.s32 	%r175, %r174, %r173;
	st.shared.u32 	[%r25], %r175;
	bar.sync 	0;
	ld.shared.u32 	%r176, [%r154+16];
	ld.shared.u32 	%r177, [%r156+384];
	add.s32 	%r178, %r177, %r176;
	ld.shared.u32 	%r179, [%r25];
	min.s32 	%r180, %r179, %r178;
	st.shared.u32 	[%r25], %r180;
	bar.sync 	0;
	ld.shared.u32 	%r181, [%r154+20];
	ld.shared.u32 	%r182, [%r156+480];
	add.s32 	%r183, %r182, %r181;
	ld.shared.u32 	%r184, [%r25];
	min.s32 	%r185, %r184, %r183;
	st.shared.u32 	[%r25], %r185;
	bar.sync 	0;
	ld.shared.u32 	%r186, [%r154+24];
	ld.shared.u32 	%r187, [%r156+576];
	add.s32 	%r188, %r187, %r186;
	ld.shared.u32 	%r189, [%r25];
	min.s32 	%r190, %r189, %r188;
	st.shared.u32 	[%r25], %r190;
	bar.sync 	0;
	ld.shared.u32 	%r191, [%r154+28];
	ld.shared.u32 	%r192, [%r156+672];
	add.s32 	%r193, %r192, %r191;
	ld.shared.u32 	%r194, [%r25];
	min.s32 	%r195, %r194, %r193;
	st.shared.u32 	[%r25], %r195;
	bar.sync 	0;
	ld.shared.u32 	%r196, [%r154+32];
	ld.shared.u32 	%r197, [%r156+768];
	add.s32 	%r198, %r197, %r196;
	ld.shared.u32 	%r199, [%r25];
	min.s32 	%r200, %r199, %r198;
	st.shared.u32 	[%r25], %r200;
	bar.sync 	0;
	ld.shared.u32 	%r201, [%r154+36];
	ld.shared.u32 	%r202, [%r156+864];
	add.s32 	%r203, %r202, %r201;
	ld.shared.u32 	%r204, [%r25];
	min.s32 	%r205, %r204, %r203;
	st.shared.u32 	[%r25], %r205;
	bar.sync 	0;
	ld.shared.u32 	%r206, [%r154+40];
	ld.shared.u32 	%r207, [%r156+960];
	add.s32 	%r208, %r207, %r206;
	ld.shared.u32 	%r209, [%r25];
	min.s32 	%r210, %r209, %r208;
	st.shared.u32 	[%r25], %r210;
	bar.sync 	0;
	ld.shared.u32 	%r211, [%r154+44];
	ld.shared.u32 	%r212, [%r156+1056];
	add.s32 	%r213, %r212, %r211;
	ld.shared.u32 	%r214, [%r25];
	min.s32 	%r215, %r214, %r213;
	st.shared.u32 	[%r25], %r215;
	bar.sync 	0;
	ld.shared.u32 	%r216, [%r154+48];
	ld.shared.u32 	%r217, [%r156+1152];
	add.s32 	%r218, %r217, %r216;
	ld.shared.u32 	%r219, [%r25];
	min.s32 	%r220, %r219, %r218;
	st.shared.u32 	[%r25], %r220;
	bar.sync 	0;
	ld.shared.u32 	%r221, [%r154+52];
	ld.shared.u32 	%r222, [%r156+1248];
	add.s32 	%r223, %r222, %r221;
	ld.shared.u32 	%r224, [%r25];
	min.s32 	%r225, %r224, %r223;
	st.shared.u32 	[%r25], %r225;
	bar.sync 	0;
	ld.shared.u32 	%r226, [%r154+56];
	ld.shared.u32 	%r227, [%r156+1344];
	add.s32 	%r228, %r227, %r226;
	ld.shared.u32 	%r229, [%r25];
	min.s32 	%r230, %r229, %r228;
	st.shared.u32 	[%r25], %r230;
	bar.sync 	0;
	ld.shared.u32 	%r231, [%r154+60];
	ld.shared.u32 	%r232, [%r156+1440];
	add.s32 	%r233, %r232, %r231;
	ld.shared.u32 	%r234, [%r25];
	min.s32 	%r235, %r234, %r233;
	st.shared.u32 	[%r25], %r235;
	bar.sync 	0;
	ld.shared.u32 	%r236, [%r154+64];
	ld.shared.u32 	%r237, [%r156+1536];
	add.s32 	%r238, %r237, %r236;
	ld.shared.u32 	%r239, [%r25];
	min.s32 	%r240, %r239, %r238;
	st.shared.u32 	[%r25], %r240;
	bar.sync 	0;
	ld.shared.u32 	%r241, [%r154+68];
	ld.shared.u32 	%r242, [%r156+1632];
	add.s32 	%r243, %r242, %r241;
	ld.shared.u32 	%r244, [%r25];
	min.s32 	%r245, %r244, %r243;
	st.shared.u32 	[%r25], %r245;
	bar.sync 	0;
	ld.shared.u32 	%r246, [%r154+72];
	ld.shared.u32 	%r247, [%r156+1728];
	add.s32 	%r248, %r247, %r246;
	ld.shared.u32 	%r249, [%r25];
	min.s32 	%r250, %r249, %r248;
	st.shared.u32 	[%r25], %r250;
	bar.sync 	0;
	ld.shared.u32 	%r251, [%r154+76];
	ld.shared.u32 	%r252, [%r156+1824];
	add.s32 	%r253, %r252, %r251;
	ld.shared.u32 	%r254, [%r25];
	min.s32 	%r255, %r254, %r253;
	st.shared.u32 	[%r25], %r255;
	bar.sync 	0;
	ld.shared.u32 	%r256, [%r154+80];
	ld.shared.u32 	%r257, [%r156+1920];
	add.s32 	%r258, %r257, %r256;
	ld.shared.u32 	%r259, [%r25];
	min.s32 	%r260, %r259, %r258;
	st.shared.u32 	[%r25], %r260;
	bar.sync 	0;
	ld.shared.u32 	%r261, [%r154+84];
	ld.shared.u32 	%r262, [%r156+2016];
	add.s32 	%r263, %r262, %r261;
	ld.shared.u32 	%r264, [%r25];
	min.s32 	%r265, %r264, %r263;
	st.shared.u32 	[%r25], %r265;
	bar.sync 	0;
	ld.shared.u32 	%r266, [%r154+88];
	ld.shared.u32 	%r267, [%r156+2112];
	add.s32 	%r268, %r267, %r266;
	ld.shared.u32 	%r269, [%r25];
	min.s32 	%r270, %r269, %r268;
	st.shared.u32 	[%r25], %r270;
	bar.sync 	0;
	ld.shared.u32 	%r271, [%r154+92];
	ld.shared.u32 	%r272, [%r156+2208];
	add.s32 	%r273, %r272, %r271;
	ld.shared.u32 	%r274, [%r25];
	min.s32 	%r275, %r274, %r273;
	st.shared.u32 	[%r25], %r275;
	bar.sync 	0;
	ld.shared.u32 	%r276, [%r15];
	st.global.u32 	[%rd8], %r276;
	ret;

}
	// .globl	_Z34floyd_warshall_block_kernel_phase3iiPiii
.visible .entry _Z34floyd_warshall_block_kernel_phase3iiPiii(
	.param .u32 _Z34floyd_warshall_block_kernel_phase3iiPiii_param_0,
	.param .u32 _Z34floyd_warshall_block_kernel_phase3iiPiii_param_1,
	.param .u64 .ptr .align 1 _Z34floyd_warshall_block_kernel_phase3iiPiii_param_2,
	.param .u32 _Z34floyd_warshall_block_kernel_phase3iiPiii_param_3,
	.param .u32 _Z34floyd_warshall_block_kernel_phase3iiPiii_param_4
)
{
	.reg .pred 	%p<2>;
	.reg .b32 	%r<88>;
	.reg .b64 	%rd<9>;
	// demoted variable
	.shared .align 4 .b8 _ZZ34floyd_warshall_block_kernel_phase3iiPiiiE1A[2304];
	// demoted variable
	.shared .align 4 .b8 _ZZ34floyd_warshall_block_kernel_phase3iiPiiiE1B[2304];
	// demoted variable
	.shared .align 4 .b8 _ZZ34floyd_warshall_block_kernel_phase3iiPiiiE1C[2304];
	ld.param.u32 	%r14, [_Z34floyd_warshall_block_kernel_phase3iiPiii_param_0];
	ld.param.u32 	%r15, [_Z34floyd_warshall_block_kernel_phase3iiPiii_param_1];
	ld.param.u64 	%rd2, [_Z34floyd_warshall_block_kernel_phase3iiPiii_param_2];
	ld.param.u32 	%r16, [_Z34floyd_warshall_block_kernel_phase3iiPiii_param_3];
	ld.param.u32 	%r17, [_Z34floyd_warshall_block_kernel_phase3iiPiii_param_4];
	cvta.to.global.u64 	%rd3, %rd2;
	mov.u32 	%r18, %ctaid.y;
	add.s32 	%r19, %r17, %r18;
	mov.u32 	%r20, %ctaid.x;
	add.s32 	%r21, %r16, %r20;
	mov.u32 	%r22, %tid.y;
	mov.u32 	%r23, %tid.x;
	mad.lo.s32 	%r24, %r19, 24, %r22;
	mul.lo.s32 	%r25, %r24, %r14;
	mad.lo.s32 	%r26, %r21, 24, %r23;
	add.s32 	%r27, %r25, %r26;
	mul.wide.u32 	%rd4, %r27, 4;
	add.s64 	%rd1, %rd3, %rd4;
	ld.global.u32 	%r28, [%rd1];
	mad.lo.s32 	%r29, %r22, 24, %r23;
	shl.b32 	%r30, %r29, 2;
	mov.u32 	%r31, _ZZ34floyd_warshall_block_kernel_phase3iiPiiiE1C;
	add.s32 	%r1, %r31, %r30;
	st.shared.u32 	[%r1], %r28;
	mul.lo.s32 	%r32, %r15, 24;
	add.s32 	%r33, %r32, %r23;
	add.s32 	%r34, %r33, %r25;
	mul.wide.u32 	%rd5, %r34, 4;
	add.s64 	%rd6, %rd3, %rd5;
	ld.global.u32 	%r35, [%rd6];
	mad.lo.s32 	%r36, %r23, 24, %r22;
	shl.b32 	%r37, %r36, 2;
	mov.u32 	%r38, _ZZ34floyd_warshall_block_kernel_phase3iiPiiiE1A;
	add.s32 	%r39, %r38, %r37;
	st.shared.u32 	[%r39], %r35;
	add.s32 	%r40, %r32, %r22;
	mad.lo.s32 	%r41, %r40, %r14, %r26;
	mul.wide.u32 	%rd7, %r41, 4;
	add.s64 	%rd8, %rd3, %rd7;
	ld.global.u32 	%r42, [%rd8];
	mov.u32 	%r43, _ZZ34floyd_warshall_block_kernel_phase3iiPiiiE1B;
	add.s32 	%r44, %r43, %r30;
	st.shared.u32 	[%r44], %r42;
	bar.sync 	0;
	add.s32 	%r2, %r31, %r37;
	ld.shared.u32 	%r87, [%r2];
	shl.b32 	%r45, %r23, 2;
	add.s32 	%r4, %r38, %r45;
	shl.b32 	%r46, %r22, 2;
	add.s32 	%r5, %r43, %r46;
	mov.b32 	%r86, 480;
$L__BB3_1:
	.pragma "nounroll";
	add.s32 	%r8, %r4, %r86;
	ld.shared.u32 	%r47, [%r8+-480];
	add.s32 	%r9, %r5, %r86;
	ld.shared.u32 	%r48, [%r9+-480];
	add.s32 	%r49, %r48, %r47;
	min.s32 	%r50, %r87, %r49;
	ld.shared.u32 	%r51, [%r8+-384];
	ld.shared.u32 	%r52, [%r9+-384];
	add.s32 	%r53, %r52, %r51;
	min.s32 	%r54, %r50, %r53;
	ld.shared.u32 	%r55, [%r8+-288];
	ld.shared.u32 	%r56, [%r9+-288];
	add.s32 	%r57, %r56, %r55;
	min.s32 	%r58, %r54, %r57;
	ld.shared.u32 	%r59, [%r8+-192];
	ld.shared.u32 	%r60, [%r9+-192];
	add.s32 	%r61, %r60, %r59;
	min.s32 	%r10, %r58, %r61;
	setp.eq.s32 	%p1, %r86, 2400;
	@%p1 bra 	$L__BB3_3;
	ld.shared.u32 	%r62, [%r8+-96];
	ld.shared.u32 	%r63, [%r9+-96];
	add.s32 	%r64, %r63, %r62;
	min.s32 	%r65, %r10, %r64;
	ld.shared.u32 	%r66, [%r8];
	ld.shared.u32 	%r67, [%r9];
	add.s32 	%r68, %r67, %r66;
	min.s32 	%r69, %r65, %r68;
	ld.shared.u32 	%r70, [%r8+96];
	ld.shared.u32 	%r71, [%r9+96];
	add.s32 	%r72, %r71, %r70;
	min.s32 	%r73, %r69, %r72;
	ld.shared.u32 	%r74, [%r8+192];
	ld.shared.u32 	%r75, [%r9+192];
	add.s32 	%r76, %r75, %r74;
	min.s32 	%r77, %r73, %r76;
	ld.shared.u32 	%r78, [%r8+288];
	ld.shared.u32 	%r79, [%r9+288];
	add.s32 	%r80, %r79, %r78;
	min.s32 	%r81, %r77, %r80;
	ld.shared.u32 	%r82, [%r8+384];
	ld.shared.u32 	%r83, [%r9+384];
	add.s32 	%r84, %r83, %r82;
	min.s32 	%r87, %r81, %r84;
	add.s32 	%r86, %r86, 960;
	bra.uni 	$L__BB3_1;
$L__BB3_3:
	st.shared.u32 	[%r2], %r10;
	bar.sync 	0;
	ld.shared.u32 	%r85, [%r1];
	st.global.u32 	[%rd1], %r85;
	ret;

}


// ===== COMPILED SASS (sm_100) =====

	.target	sm_100

	.elftype	@"ET_EXEC"


//--------------------- .note.nv.tkinfo           --------------------------
	.section	.note.nv.tkinfo,"",@"SHT_NOTE"
	.sectionflags	@"SHF_NOTE_NV_TKINFO"
	.tkinfo
        /*0018*/ 	.word	0x00000002
        /*0030*/ 	.string	""
        /*0030*/ 	.string	"ptxas"
        /*0030*/ 	.string	"Cuda compilation tools, release 13.0, V13.0.88"
        /*0030*/ 	.string	"Build cuda_13.0.r13.0/compiler.36424714_0"
        /*0030*/ 	.string	"-arch sm_100 -m 64 "



//--------------------- .note.nv.cuinfo           --------------------------
	.section	.note.nv.cuinfo,"",@"SHT_NOTE"
	.sectionflags	@"SHF_NOTE_NV_CUINFO"
        /*0018*/ 	.short	0x0002
        /*001a*/ 	.short	0x0064
        /*001c*/ 	.short	0x0082
	.zero		2


//--------------------- .nv.info                  --------------------------
	.section	.nv.info,"",@"SHT_CUDA_INFO"
	.align	4


	//----- nvinfo : EIATTR_REGCOUNT
	.align		4
        /*0000*/ 	.byte	0x04, 0x2f
        /*0002*/ 	.short	(.L_1 - .L_0)
	.align		4
.L_0:
        /*0004*/ 	.word	index@(_Z37floyd_warshall_block_kernel_phase1_mwiiPiS_S_)
        /*0008*/ 	.word	0x0000000f


	//----- nvinfo : EIATTR_FRAME_SIZE
	.align		4
.L_1:
        /*000c*/ 	.byte	0x04, 0x11
        /*000e*/ 	.short	(.L_3 - .L_2)
	.align		4
.L_2:
        /*0010*/ 	.word	index@(_Z37floyd_warshall_block_kernel_phase1_mwiiPiS_S_)
        /*0014*/ 	.word	0x00000000


	//----- nvinfo : EIATTR_REGCOUNT
	.align		4
.L_3:
        /*0018*/ 	.byte	0x04, 0x2f
        /*001a*/ 	.short	(.L_5 - .L_4)
	.align		4
.L_4:
        /*001c*/ 	.word	index@(_Z34floyd_warshall_block_kernel_phase1iiPi)
        /*0020*/ 	.word	0x0000000e


	//----- nvinfo : EIATTR_FRAME_SIZE
	.align		4
.L_5:
        /*0024*/ 	.byte	0x04, 0x11
        /*0026*/ 	.short	(.L_7 - .L_6)
	.align		4
.L_6:
        /*0028*/ 	.word	index@(_Z34floyd_warshall_block_kernel_phase1iiPi)
        /*002c*/ 	.word	0x00000000


	//----- nvinfo : EIATTR_REGCOUNT
	.align		4
.L_7:
        /*0030*/ 	.byte	0x04, 0x2f
        /*0032*/ 	.short	(.L_9 - .L_8)
	.align		4
.L_8:
        /*0034*/ 	.word	index@(_Z34floyd_warshall_block_kernel_phase2iiPi)
        /*0038*/ 	.word	0x00000018


	//----- nvinfo : EIATTR_FRAME_SIZE
	.align		4
.L_9:
        /*003c*/ 	.byte	0x04, 0x11
        /*003e*/ 	.short	(.L_11 - .L_10)
	.align		4
.L_10:
        /*0040*/ 	.word	index@(_Z34floyd_warshall_block_kernel_phase2iiPi)
        /*0044*/ 	.word	0x00000000


	//----- nvinfo : EIATTR_REGCOUNT
	.align		4
.L_11:
        /*0048*/ 	.byte	0x04, 0x2f
        /*004a*/ 	.short	(.L_13 - .L_12)
	.align		4
.L_12:
        /*004c*/ 	.word	index@(_Z34floyd_warshall_block_kernel_phase3iiPiii)
        /*0050*/ 	.word	0x0000001e


	//----- nvinfo : EIATTR_FRAME_SIZE
	.align		4
.L_13:
        /*0054*/ 	.byte	0x04, 0x11
        /*0056*/ 	.short	(.L_15 - .L_14)
	.align		4
.L_14:
        /*0058*/ 	.word	index@(_Z34floyd_warshall_block_kernel_phase3iiPiii)
        /*005c*/ 	.word	0x00000000


	//----- nvinfo : EIATTR_MIN_STACK_SIZE
	.align		4
.L_15:
        /*0060*/ 	.byte	0x04, 0x12
        /*0062*/ 	.short	(.L_17 - .L_16)
	.align		4
.L_16:
        /*0064*/ 	.word	index@(_Z34floyd_warshall_block_kernel_phase3iiPiii)
        /*0068*/ 	.word	0x00000000


	//----- nvinfo : EIATTR_MIN_STACK_SIZE
	.align		4
.L_17:
        /*006c*/ 	.byte	0x04, 0x12
        /*006e*/ 	.short	(.L_19 - .L_18)
	.align		4
.L_18:
        /*0070*/ 	.word	index@(_Z34floyd_warshall_block_kernel_phase2iiPi)
        /*0074*/ 	.word	0x00000000


	//----- nvinfo : EIATTR_MIN_STACK_SIZE
	.align		4
.L_19:
        /*0078*/ 	.byte	0x04, 0x12
        /*007a*/ 	.short	(.L_21 - .L_20)
	.align		4
.L_20:
        /*007c*/ 	.word	index@(_Z34floyd_warshall_block_kernel_phase1iiPi)
        /*0080*/ 	.word	0x00000000


	//----- nvinfo : EIATTR_MIN_STACK_SIZE
	.align		4
.L_21:
        /*0084*/ 	.byte	0x04, 0x12
        /*0086*/ 	.short	(.L_23 - .L_22)
	.align		4
.L_22:
        /*0088*/ 	.word	index@(_Z37floyd_warshall_block_kernel_phase1_mwiiPiS_S_)
        /*008c*/ 	.word	0x00000000
.L_23:


//--------------------- .nv.compat                --------------------------
	.section	.nv.compat,"",@"SHT_CUDA_COMPAT_INFO"
	.align	4
        /*0000*/ 	.byte	0x02, 0x09, 0x00, 0x00, 0x02, 0x02, 0x01, 0x00, 0x02, 0x05, 0x05, 0x00, 0x03, 0x07, 0x01, 0x01
        /*0010*/ 	.byte	0x02, 0x03, 0x00, 0x00, 0x02, 0x06, 0x01, 0x00, 0x04, 0x0b, 0x08, 0x00, 0x09, 0x00, 0x00, 0x00
        /*0020*/ 	.byte	0x00, 0x00, 0x00, 0x00


//--------------------- .nv.info._Z34floyd_warshall_block_kernel_phase3iiPiii --------------------------
	.section	.nv.info._Z34floyd_warshall_block_kernel_phase3iiPiii,"",@"SHT_CUDA_INFO"
	.sectionflags	@""
	.align	4


	//----- nvinfo : EIATTR_CUDA_API_VERSION
	.align		4
        /*0000*/ 	.byte	0x04, 0x37
        /*0002*/ 	.short	(.L_25 - .L_24)
.L_24:
        /*0004*/ 	.word	0x00000082


	//----- nvinfo : EIATTR_KPARAM_INFO
	.align		4
.L_25:
        /*0008*/ 	.byte	0x04, 0x17
        /*000a*/ 	.short	(.L_27 - .L_26)
.L_26:
        /*000c*/ 	.word	0x00000000
        /*0010*/ 	.short	0x0004
        /*0012*/ 	.short	0x0014
        /*0014*/ 	.byte	0x00, 0xf0, 0x11, 0x00


	//----- nvinfo : EIATTR_KPARAM_INFO
	.align		4
.L_27:
        /*0018*/ 	.byte	0x04, 0x17
        /*001a*/ 	.short	(.L_29 - .L_28)
.L_28:
        /*001c*/ 	.word	0x00000000
        /*0020*/ 	.short	0x0003
        /*0022*/ 	.short	0x0010
        /*0024*/ 	.byte	0x00, 0xf0, 0x11, 0x00


	//----- nvinfo : EIATTR_KPARAM_INFO
	.align		4
.L_29:
        /*0028*/ 	.byte	0x04, 0x17
        /*002a*/ 	.short	(.L_31 - .L_30)
.L_30:
        /*002c*/ 	.word	0x00000000
        /*0030*/ 	.short	0x0002
        /*0032*/ 	.short	0x0008
        /*0034*/ 	.byte	0x00, 0xf5, 0x21, 0x00


	//----- nvinfo : EIATTR_KPARAM_INFO
	.align		4
.L_31:
        /*0038*/ 	.byte	0x04, 0x17
        /*003a*/ 	.short	(.L_33 - .L_32)
.L_32:
        /*003c*/ 	.word	0x00000000
        /*0040*/ 	.short	0x0001
        /*0042*/ 	.short	0x0004
        /*0044*/ 	.byte	0x00, 0xf0, 0x11, 0x00


	//----- nvinfo : EIATTR_KPARAM_INFO
	.align		4
.L_33:
        /*0048*/ 	.byte	0x04, 0x17
        /*004a*/ 	.short	(.L_35 - .L_34)
.L_34:
        /*004c*/ 	.word	0x00000000
        /*0050*/ 	.short	0x0000
        /*0052*/ 	.short	0x0000
        /*0054*/ 	.byte	0x00, 0xf0, 0x11, 0x00


	//----- nvinfo : EIATTR_SPARSE_MMA_MASK
	.align		4
.L_35:
        /*0058*/ 	.byte	0x03, 0x50
        /*005a*/ 	.short	0x0000


	//----- nvinfo : EIATTR_MAXREG_COUNT
	.align		4
        /*005c*/ 	.byte	0x03, 0x1b
        /*005e*/ 	.short	0x00ff


	//----- nvinfo : EIATTR_NUM_BARRIERS
	.align		4
        /*0060*/ 	.byte	0x02, 0x4c
        /*0062*/ 	.byte	0x01
	.zero		1


	//----- nvinfo : EIATTR_MERCURY_ISA_VERSION
	.align		4
        /*0064*/ 	.byte	0x03, 0x5f
        /*0066*/ 	.short	0x0101


	//----- nvinfo : EIATTR_VRC_CTA_INIT_COUNT
	.align		4
        /*0068*/ 	.byte	0x02, 0x4a
	.zero		1
	.zero		1


	//----- nvinfo : EIATTR_EXIT_INSTR_OFFSETS
	.align		4
        /*006c*/ 	.byte	0x04, 0x1c
        /*006e*/ 	.short	(.L_37 - .L_36)


	//   ....[0]....
.L_36:
        /*0070*/ 	.word	0x00000650


	//----- nvinfo : EIATTR_CBANK_PARAM_SIZE
	.align		4
.L_37:
        /*0074*/ 	.byte	0x03, 0x19
        /*0076*/ 	.short	0x0018


	//----- nvinfo : EIATTR_PARAM_CBANK
	.align		4
        /*0078*/ 	.byte	0x04, 0x0a
        /*007a*/ 	.short	(.L_39 - .L_38)
	.align		4
.L_38:
        /*007c*/ 	.word	index@(.nv.constant0._Z34floyd_warshall_block_kernel_phase3iiPiii)
        /*0080*/ 	.short	0x0380
        /*0082*/ 	.short	0x0018


	//----- nvinfo : EIATTR_SW_WAR
	.align		4
.L_39:
        /*0084*/ 	.byte	0x04, 0x36
        /*0086*/ 	.short	(.L_41 - .L_40)
.L_40:
        /*0088*/ 	.word	0x00000008
.L_41:


//--------------------- .nv.info._Z34floyd_warshall_block_kernel_phase2iiPi --------------------------
	.section	.nv.info._Z34floyd_warshall_block_kernel_phase2iiPi,"",@"SHT_CUDA_INFO"
	.sectionflags	@""
	.align	4


	//----- nvinfo : EIATTR_CUDA_API_VERSION
	.align		4
        /*0000*/ 	.byte	0x04, 0x37
        /*0002*/ 	.short	(.L_43 - .L_42)
.L_42:
        /*0004*/ 	.word	0x00000082


	//----- nvinfo : EIATTR_KPARAM_INFO
	.align		4
.L_43:
        /*0008*/ 	.byte	0x04, 0x17
        /*000a*/ 	.short	(.L_45 - .L_44)
.L_44:
        /*000c*/ 	.word	0x00000000
        /*0010*/ 	.short	0x0002
        /*0012*/ 	.short	0x0008
        /*0014*/ 	.byte	0x00, 0xf5, 0x21, 0x00


	//----- nvinfo : EIATTR_KPARAM_INFO
	.align		4
.L_45:
        /*0018*/ 	.byte	0x04, 0x17
        /*001a*/ 	.short	(.L_47 - .L_46)
.L_46:
        /*001c*/ 	.word	0x00000000
        /*0020*/ 	.short	0x0001
        /*0022*/ 	.short	0x0004
        /*0024*/ 	.byte	0x00, 0xf0, 0x11, 0x00


	//----- nvinfo : EIATTR_KPARAM_INFO
	.align		4
.L_47:
        /*0028*/ 	.byte	0x04, 0x17
        /*002a*/ 	.short	(.L_49 - .L_48)
.L_48:
        /*002c*/ 	.word	0x00000000
        /*0030*/ 	.short	0x0000
        /*0032*/ 	.short	0x0000
        /*0034*/ 	.byte	0x00, 0xf0, 0x11, 0x00


	//----- nvinfo : EIATTR_SPARSE_MMA_MASK
	.align		4
.L_49:
        /*0038*/ 	.byte	0x03, 0x50
        /*003a*/ 	.short	0x0000


	//----- nvinfo : EIATTR_MAXREG_COUNT
	.align		4
        /*003c*/ 	.byte	0x03, 0x1b
        /*003e*/ 	.short	0x00ff


	//----- nvinfo : EIATTR_NUM_BARRIERS
	.align		4
        /*0040*/ 	.byte	0x02, 0x4c
        /*0042*/ 	.byte	0x01
	.zero		1


	//----- nvinfo : EIATTR_MERCURY_ISA_VERSION
	.align		4
        /*0044*/ 	.byte	0x03, 0x5f
        /*0046*/ 	.short	0x0101


	//----- nvinfo : EIATTR_VRC_CTA_INIT_COUNT
	.align		4
        /*0048*/ 	.byte	0x02, 0x4a
	.zero		1
	.zero		1


	//----- nvinfo : EIATTR_EXIT_INSTR_OFFSETS
	.align		4
        /*004c*/ 	.byte	0x04, 0x1c
        /*004e*/ 	.short	(.L_51 - .L_50)


	//   ....[0]....
.L_50:
        /*0050*/ 	.word	0x000014b0


	//----- nvinfo : EIATTR_CBANK_PARAM_SIZE
	.align		4
.L_51:
        /*0054*/ 	.byte	0x03, 0x19
        /*0056*/ 	.short	0x0010


	//----- nvinfo : EIATTR_PARAM_CBANK
	.align		4
        /*0058*/ 	.byte	0x04, 0x0a
        /*005a*/ 	.short	(.L_53 - .L_52)
	.align		4
.L_52:
        /*005c*/ 	.word	index@(.nv.constant0._Z34floyd_warshall_block_kernel_phase2iiPi)
        /*0060*/ 	.short	0x0380
        /*0062*/ 	.short	0x0010


	//----- nvinfo : EIATTR_SW_WAR
	.align		4
.L_53:
        /*0064*/ 	.byte	0x04, 0x36
        /*0066*/ 	.short	(.L_55 - .L_54)
.L_54:
        /*0068*/ 	.word	0x00000008
.L_55:


//--------------------- .nv.info._Z34floyd_warshall_block_kernel_phase1iiPi --------------------------
	.section	.nv.info._Z34floyd_warshall_block_kernel_phase1iiPi,"",@"SHT_CUDA_INFO"
	.sectionflags	@""
	.align	4


	//----- nvinfo : EIATTR_CUDA_API_VERSION
	.align		4
        /*0000*/ 	.byte	0x04, 0x37
        /*0002*/ 	.short	(.L_57 - .L_56)
.L_56:
        /*0004*/ 	.word	0x00000082


	//----- nvinfo : EIATTR_KPARAM_INFO
	.align		4
.L_57:
        /*0008*/ 	.byte	0x04, 0x17
        /*000a*/ 	.short	(.L_59 - .L_58)
.L_58:
        /*000c*/ 	.word	0x00000000
        /*0010*/ 	.short	0x0002
        /*0012*/ 	.short	0x0008
        /*0014*/ 	.byte	0x00, 0xf5, 0x21, 0x00


	//----- nvinfo : EIATTR_KPARAM_INFO
	.align		4
.L_59:
        /*0018*/ 	.byte	0x04, 0x17
        /*001a*/ 	.short	(.L_61 - .L_60)
.L_60:
        /*001c*/ 	.word	0x00000000
        /*0020*/ 	.short	0x0001
        /*0022*/ 	.short	0x0004
        /*0024*/ 	.byte	0x00, 0xf0, 0x11, 0x00


	//----- nvinfo : EIATTR_KPARAM_INFO
	.align		4
.L_61:
        /*0028*/ 	.byte	0x04, 0x17
        /*002a*/ 	.short	(.L_63 - .L_62)
.L_62:
        /*002c*/ 	.word	0x00000000
        /*0030*/ 	.short	0x0000
        /*0032*/ 	.short	0x0000
        /*0034*/ 	.byte	0x00, 0xf0, 0x11, 0x00


	//----- nvinfo : EIATTR_SPARSE_MMA_MASK
	.align		4
.L_63:
        /*0038*/ 	.byte	0x03, 0x50
        /*003a*/ 	.short	0x0000


	//----- nvinfo : EIATTR_MAXREG_COUNT
	.align		4
        /*003c*/ 	.byte	0x03, 0x1b
        /*003e*/ 	.short	0x00ff


	//----- nvinfo : EIATTR_NUM_BARRIERS
	.align		4
        /*0040*/ 	.byte	0x02, 0x4c
        /*0042*/ 	.byte	0x01
	.zero		1


	//----- nvinfo : EIATTR_MERCURY_ISA_VERSION
	.align		4
        /*0044*/ 	.byte	0x03, 0x5f
        /*0046*/ 	.short	0x0101


	//----- nvinfo : EIATTR_VRC_CTA_INIT_COUNT
	.align		4
        /*0048*/ 	.byte	0x02, 0x4a
	.zero		1
	.zero		1


	//----- nvinfo : EIATTR_EXIT_INSTR_OFFSETS
	.align		4
        /*004c*/ 	.byte	0x04, 0x1c
        /*004e*/ 	.short	(.L_65 - .L_64)


	//   ....[0]....
.L_64:
        /*0050*/ 	.word	0x00000a80


	//----- nvinfo : EIATTR_CBANK_PARAM_SIZE
	.align		4
.L_65:
        /*0054*/ 	.byte	0x03, 0x19
        /*0056*/ 	.short	0x0010


	//----- nvinfo : EIATTR_PARAM_CBANK
	.align		4
        /*0058*/ 	.byte	0x04, 0x0a
        /*005a*/ 	.short	(.L_67 - .L_66)
	.align		4
.L_66:
        /*005c*/ 	.word	index@(.nv.constant0._Z34floyd_warshall_block_kernel_phase1iiPi)
        /*0060*/ 	.short	0x0380
        /*0062*/ 	.short	0x0010


	//----- nvinfo : EIATTR_SW_WAR
	.align		4
.L_67:
        /*0064*/ 	.byte	0x04, 0x36
        /*0066*/ 	.short	(.L_69 - .L_68)
.L_68:
        /*0068*/ 	.word	0x00000008
.L_69:


//--------------------- .nv.info._Z37floyd_warshall_block_kernel_phase1_mwiiPiS_S_ --------------------------
	.section	.nv.info._Z37floyd_warshall_block_kernel_phase1_mwiiPiS_S_,"",@"SHT_CUDA_INFO"
	.sectionflags	@""
	.align	4


	//----- nvinfo : EIATTR_CUDA_API_VERSION
	.align		4
        /*0000*/ 	.byte	0x04, 0x37
        /*0002*/ 	.short	(.L_71 - .L_70)
.L_70:
        /*0004*/ 	.word	0x00000082


	//----- nvinfo : EIATTR_KPARAM_INFO
	.align		4
.L_71:
        /*0008*/ 	.byte	0x04, 0x17
        /*000a*/ 	.short	(.L_73 - .L_72)
.L_72:
        /*000c*/ 	.word	0x00000000
        /*0010*/ 	.short	0x0004
        /*0012*/ 	.short	0x0018
        /*0014*/ 	.byte	0x00, 0xf5, 0x21, 0x00


	//----- nvinfo : EIATTR_KPARAM_INFO
	.align		4
.L_73:
        /*0018*/ 	.byte	0x04, 0x17
        /*001a*/ 	.short	(.L_75 - .L_74)
.L_74:
        /*001c*/ 	.word	0x00000000
        /*0020*/ 	.short	0x0003
        /*0022*/ 	.short	0x0010
        /*0024*/ 	.byte	0x00, 0xf5, 0x21, 0x00


	//----- nvinfo : EIATTR_KPARAM_INFO
	.align		4
.L_75:
        /*0028*/ 	.byte	0x04, 0x17
        /*002a*/ 	.short	(.L_77 - .L_76)
.L_76:
        /*002c*/ 	.word	0x00000000
        /*0030*/ 	.short	0x0002
        /*0032*/ 	.short	0x0008
        /*0034*/ 	.byte	0x00, 0xf5, 0x21, 0x00


	//----- nvinfo : EIATTR_KPARAM_INFO
	.align		4
.L_77:
        /*0038*/ 	.byte	0x04, 0x17
        /*003a*/ 	.short	(.L_79 - .L_78)
.L_78:
        /*003c*/ 	.word	0x00000000
        /*0040*/ 	.short	0x0001
        /*0042*/ 	.short	0x0004
        /*0044*/ 	.byte	0x00, 0xf0, 0x11, 0x00


	//----- nvinfo : EIATTR_KPARAM_INFO
	.align		4
.L_79:
        /*0048*/ 	.byte	0x04, 0x17
        /*004a*/ 	.short	(.L_81 - .L_80)
.L_80:
        /*004c*/ 	.word	0x00000000
        /*0050*/ 	.short	0x0000
        /*0052*/ 	.short	0x0000
        /*0054*/ 	.byte	0x00, 0xf0, 0x11, 0x00


	//----- nvinfo : EIATTR_SPARSE_MMA_MASK
	.align		4
.L_81:
        /*0058*/ 	.byte	0x03, 0x50
        /*005a*/ 	.short	0x0000


	//----- nvinfo : EIATTR_MAXREG_COUNT
	.align		4
        /*005c*/ 	.byte	0x03, 0x1b
        /*005e*/ 	.short	0x00ff


	//----- nvinfo : EIATTR_NUM_BARRIERS
	.align		4
        /*0060*/ 	.byte	0x02, 0x4c
        /*0062*/ 	.byte	0x01
	.zero		1


	//----- nvinfo : EIATTR_MERCURY_ISA_VERSION
	.align		4
        /*0064*/ 	.byte	0x03, 0x5f
        /*0066*/ 	.short	0x0101


	//----- nvinfo : EIATTR_VRC_CTA_INIT_COUNT
	.align		4
        /*0068*/ 	.byte	0x02, 0x4a
	.zero		1
	.zero		1


	//----- nvinfo : EIATTR_EXIT_INSTR_OFFSETS
	.align		4
        /*006c*/ 	.byte	0x04, 0x1c
        /*006e*/ 	.short	(.L_83 - .L_82)


	//   ....[0]....
.L_82:
        /*0070*/ 	.word	0x00000ad0


	//----- nvinfo : EIATTR_CBANK_PARAM_SIZE
	.align		4
.L_83:
        /*0074*/ 	.byte	0x03, 0x19
        /*0076*/ 	.short	0x0020


	//----- nvinfo : EIATTR_PARAM_CBANK
	.align		4
        /*0078*/ 	.byte	0x04, 0x0a
        /*007a*/ 	.short	(.L_85 - .L_84)
	.align		4
.L_84:
        /*007c*/ 	.word	index@(.nv.constant0._Z37floyd_warshall_block_kernel_phase1_mwiiPiS_S_)
        /*0080*/ 	.short	0x0380
        /*0082*/ 	.short	0x0020


	//----- nvinfo : EIATTR_SW_WAR
	.align		4
.L_85:
        /*0084*/ 	.byte	0x04, 0x36
        /*0086*/ 	.short	(.L_87 - .L_86)
.L_86:
        /*0088*/ 	.word	0x00000008
.L_87:


//--------------------- .nv.callgraph             --------------------------
	.section	.nv.callgraph,"",@"SHT_CUDA_CALLGRAPH"
	.align	4
	.sectionentsize	8
	.align		4
        /*0000*/ 	.word	0x00000000
	.align		4
        /*0004*/ 	.word	0xffffffff
	.align		4
        /*0008*/ 	.word	0x00000000
	.align		4
        /*000c*/ 	.word	0xfffffffe
	.align		4
        /*0010*/ 	.word	0x00000000
	.align		4
        /*0014*/ 	.word	0xfffffffd
	.align		4
        /*0018*/ 	.word	0x00000000
	.align		4
        /*001c*/ 	.word	0xfffffffc


//--------------------- .text._Z34floyd_warshall_block_kernel_phase3iiPiii --------------------------
	.section	.text._Z34floyd_warshall_block_kernel_phase3iiPiii,"ax",@progbits
	.align	128
        .global         _Z34floyd_warshall_block_kernel_phase3iiPiii
        .type           _Z34floyd_warshall_block_kernel_phase3iiPiii,@function
        .size           _Z34floyd_warshall_block_kernel_phase3iiPiii,(.L_x_5 - _Z34floyd_warshall_block_kernel_phase3iiPiii)
        .other          _Z34floyd_warshall_block_kernel_phase3iiPiii,@"STO_CUDA_ENTRY STV_DEFAULT"
_Z34floyd_warshall_block_kernel_phase3iiPiii:
.text._Z34floyd_warshall_block_kernel_phase3iiPiii:
[----:B------:R-:W-:Y:S01]  /*0000*/  LDC R1, c[0x0][0x37c] ;  /* 0x0000df00ff017b82 */ /* 0x000fe20000000800 */
[----:B------:R-:W0:Y:S07]  /*0010*/  S2R R7, SR_TID.X ;  /* 0x0000000000077919 */ /* 0x000e2e0000002100 */
[----:B------:R-:W1:Y:S01]  /*0020*/  LDC.64 R2, c[0x0][0x390] ;  /* 0x0000e400ff027b82 */ /* 0x000e620000000a00 */
[----:B------:R-:W2:Y:S01]  /*0030*/  LDCU.64 UR8, c[0x0][0x358] ;  /* 0x00006b00ff0877ac */ /* 0x000ea20008000a00 */
[----:B------:R-:W3:Y:S06]  /*0040*/  S2R R6, SR_TID.Y ;  /* 0x0000000000067919 */ /* 0x000eec0000002200 */
[----:B------:R-:W1:Y:S08]  /*0050*/  S2UR UR5, SR_CTAID.X ;  /* 0x00000000000579c3 */ /* 0x000e700000002500 */
[----:B------:R-:W4:Y:S08]  /*0060*/  S2UR UR4, SR_CTAID.Y ;  /* 0x00000000000479c3 */ /* 0x000f300000002600 */
[----:B------:R-:W5:Y:S08]  /*0070*/  LDC.64 R12, c[0x0][0x380] ;  /* 0x0000e000ff0c7b82 */ /* 0x000f700000000a00 */
[----:B------:R-:W2:Y:S01]  /*0080*/  LDC.64 R4, c[0x0][0x388] ;  /* 0x0000e200ff047b82 */ /* 0x000ea20000000a00 */
[----:B-1----:R-:W-:-:S04]  /*0090*/  VIADD R0, R2, UR5 ;  /* 0x0000000502007c36 */ /* 0x002fc80008000000 */
[----:B0-----:R-:W-:Y:S02]  /*00a0*/  IMAD R9, R0, 0x18, R7 ;  /* 0x0000001800097824 */ /* 0x001fe400078e0207 */
[----:B----4-:R-:W-:-:S04]  /*00b0*/  VIADD R3, R3, UR4 ;  /* 0x0000000403037c36 */ /* 0x010fc80008000000 */
[--C-:B---3--:R-:W-:Y:S02]  /*00c0*/  IMAD R3, R3, 0x18, R6.reuse ;  /* 0x0000001803037824 */ /* 0x108fe400078e0206 */
[C---:B-----5:R-:W-:Y:S02]  /*00d0*/  IMAD R0, R13.reuse, 0x18, R7 ;  /* 0x000000180d007824 */ /* 0x060fe400078e0207 */
[----:B------:R-:W-:Y:S02]  /*00e0*/  IMAD R8, R13, 0x18, R6 ;  /* 0x000000180d087824 */ /* 0x000fe400078e0206 */
[CCC-:B------:R-:W-:Y:S02]  /*00f0*/  IMAD R11, R3.reuse, R12.reuse, R9.reuse ;  /* 0x0000000c030b7224 */ /* 0x1c0fe400078e0209 */
[-C--:B------:R-:W-:Y:S02]  /*0100*/  IMAD R13, R3, R12.reuse, R0 ;  /* 0x0000000c030d7224 */ /* 0x080fe400078e0200 */
[----:B------:R-:W-:-:S02]  /*0110*/  IMAD R15, R8, R12, R9 ;  /* 0x0000000c080f7224 */ /* 0x000fc400078e0209 */
[----:B--2---:R-:W-:-:S04]  /*0120*/  IMAD.WIDE.U32 R2, R11, 0x4, R4 ;  /* 0x000000040b027825 */ /* 0x004fc800078e0004 */
[--C-:B------:R-:W-:Y:S01]  /*0130*/  IMAD.WIDE.U32 R8, R13, 0x4, R4.reuse ;  /* 0x000000040d087825 */ /* 0x100fe200078e0004 */
[----:B------:R-:W2:Y:S03]  /*0140*/  LDG.E R11, desc[UR8][R2.64] ;  /* 0x00000008020b7981 */ /* 0x000ea6000c1e1900 */
[----:B------:R-:W-:Y:S02]  /*0150*/  IMAD.WIDE.U32 R4, R15, 0x4, R4 ;  /* 0x000000040f047825 */ /* 0x000fe400078e0004 */
[----:B------:R0:W3:Y:S04]  /*0160*/  LDG.E R8, desc[UR8][R8.64] ;  /* 0x0000000808087981 */ /* 0x0000e8000c1e1900 */
[----:B------:R1:W4:Y:S01]  /*0170*/  LDG.E R13, desc[UR8][R4.64] ;  /* 0x00000008040d7981 */ /* 0x000322000c1e1900 */
[----:B------:R-:W5:Y:S01]  /*0180*/  S2UR UR7, SR_CgaCtaId ;  /* 0x00000000000779c3 */ /* 0x000f620000008800 */
[----:B------:R-:W-:Y:S01]  /*0190*/  UMOV UR4, 0x400 ;  /* 0x0000040000047882 */ /* 0x000fe20000000000 */
[----:B------:R-:W-:Y:S01]  /*01a0*/  IMAD R10, R6, 0x18, R7 ;  /* 0x00000018060a7824 */ /* 0x000fe200078e0207 */
[----:B------:R-:W-:Y:S01]  /*01b0*/  UIADD3 UR5, UPT, UPT, UR4, 0x1200, URZ ;  /* 0x0000120004057890 */ /* 0x000fe2000fffe0ff */
[----:B------:R-:W-:Y:S01]  /*01c0*/  IMAD R12, R7, 0x18, R6 ;  /* 0x00000018070c7824 */ /* 0x000fe200078e0206 */
[----:B------:R-:W-:-:S02]  /*01d0*/  UIADD3 UR6, UPT, UPT, UR4, 0x900, URZ ;  /* 0x0000090004067890 */ /* 0x000fc4000fffe0ff */
[----:B-----5:R-:W-:Y:S02]  /*01e0*/  ULEA UR5, UR7, UR5, 0x18 ;  /* 0x0000000507057291 */ /* 0x020fe4000f8ec0ff */
[----:B------:R-:W-:Y:S02]  /*01f0*/  ULEA UR4, UR7, UR4, 0x18 ;  /* 0x0000000407047291 */ /* 0x000fe4000f8ec0ff */
[----:B------:R-:W-:Y:S02]  /*0200*/  ULEA UR6, UR7, UR6, 0x18 ;  /* 0x0000000607067291 */ /* 0x000fe4000f8ec0ff */
[----:B------:R-:W-:Y:S02]  /*0210*/  LEA R0, R10, UR5, 0x2 ;  /* 0x000000050a007c11 */ /* 0x000fe4000f8e10ff */
[----:B0-----:R-:W-:Y:S02]  /*0220*/  LEA R9, R12, UR4, 0x2 ;  /* 0x000000040c097c11 */ /* 0x001fe4000f8e10ff */
[----:B------:R-:W-:-:S02]  /*0230*/  LEA R10, R10, UR6, 0x2 ;  /* 0x000000060a0a7c11 */ /* 0x000fc4000f8e10ff */
[----:B-1----:R-:W-:Y:S02]  /*0240*/  LEA R4, R12, UR5, 0x2 ;  /* 0x000000050c047c11 */ /* 0x002fe4000f8e10ff */
[----:B------:R-:W-:Y:S01]  /*0250*/  LEA R5, R7, UR4, 0x2 ;  /* 0x0000000407057c11 */ /* 0x000fe2000f8e10ff */
[----:B------:R-:W-:Y:S01]  /*0260*/  UMOV UR4, 0x1e0 ;  /* 0x000001e000047882 */ /* 0x000fe20000000000 */
[----:B------:R-:W-:-:S03]  /*0270*/  LEA R6, R6, UR6, 0x2 ;  /* 0x0000000606067c11 */ /* 0x000fc6000f8e10ff */
[----:B------:R-:W-:Y:S02]  /*0280*/  VIADD R23, R5, 0x1e0 ;  /* 0x000001e005177836 */ /* 0x000fe40000000000 */
[----:B------:R-:W-:Y:S01]  /*0290*/  VIADD R25, R6, 0x1e0 ;  /* 0x000001e006197836 */ /* 0x000fe20000000000 */
[----:B--2---:R-:W-:Y:S04]  /*02a0*/  STS [R0], R11 ;  /* 0x0000000b00007388 */ /* 0x004fe80000000800 */
[----:B---3--:R-:W-:Y:S04]  /*02b0*/  STS [R9], R8 ;  /* 0x0000000809007388 */ /* 0x008fe80000000800 */
[----:B----4-:R-:W-:Y:S01]  /*02c0*/  STS [R10], R13 ;  /* 0x0000000d0a007388 */ /* 0x010fe20000000800 */
[----:B------:R-:W-:Y:S06]  /*02d0*/  BAR.SYNC.DEFER_BLOCKING 0x0 ;  /* 0x0000000000007b1d */ /* 0x000fec0000010000 */
[----:B------:R-:W-:Y:S04]  /*02e0*/  LDS R7, [R4] ;  /* 0x0000000004077984 */ /* 0x000fe80000000800 */
[----:B------:R-:W-:Y:S04]  /*02f0*/  LDS R12, [R5] ;  /* 0x00000000050c7984 */ /* 0x000fe80000000800 */
[----:B------:R-:W0:Y:S04]  /*0300*/  LDS R14, [R6] ;  /* 0x00000000060e7984 */ /* 0x000e280000000800 */
[----:B------:R-:W-:Y:S04]  /*0310*/  LDS R16, [R5+0x60] ;  /* 0x0000600005107984 */ /* 0x000fe80000000800 */
[----:B------:R-:W1:Y:S04]  /*0320*/  LDS R11, [R6+0x60] ;  /* 0x00006000060b7984 */ /* 0x000e680000000800 */
[----:B------:R-:W-:Y:S04]  /*0330*/  LDS R8, [R5+0xc0] ;  /* 0x0000c00005087984 */ /* 0x000fe80000000800 */
[----:B------:R-:W2:Y:S04]  /*0340*/  LDS R9, [R6+0xc0] ;  /* 0x0000c00006097984 */ /* 0x000ea80000000800 */
[----:B------:R-:W-:Y:S04]  /*0350*/  LDS R18, [R5+0x120] ;  /* 0x0001200005127984 */ /* 0x000fe80000000800 */
[----:B------:R-:W3:Y:S01]  /*0360*/  LDS R15, [R6+0x120] ;  /* 0x00012000060f7984 */ /* 0x000ee20000000800 */
[----:B0-----:R-:W-:-:S04]  /*0370*/  VIADDMNMX R7, R14, R12, R7, PT ;  /* 0x0000000c0e077246 */ /* 0x001fc80003800107 */
[----:B-1----:R-:W-:-:S04]  /*0380*/  VIADDMNMX R7, R11, R16, R7, PT ;  /* 0x000000100b077246 */ /* 0x002fc80003800107 */
[----:B--2---:R-:W-:-:S04]  /*0390*/  VIADDMNMX R7, R9, R8, R7, PT ;  /* 0x0000000809077246 */ /* 0x004fc80003800107 */
[----:B---3--:R-:W-:-:S07]  /*03a0*/  VIADDMNMX R27, R15, R18, R7, PT ;  /* 0x000000120f1b7246 */ /* 0x008fce0003800107 */
.L_x_0:
[----:B------:R-:W-:Y:S01]  /*03b0*/  LDS R24, [R23+-0x60] ;  /* 0xffffa00017187984 */ /* 0x000fe20000000800 */
[----:B------:R-:W-:Y:S01]  /*03c0*/  UMOV UR5, UR4 ;  /* 0x0000000400057c82 */ /* 0x000fe20008000000 */
[----:B------:R-:W-:Y:S02]  /*03d0*/  UIADD3 UR4, UPT, UPT, UR4, 0x3c0, URZ ;  /* 0x000003c004047890 */ /* 0x000fe4000fffe0ff */
[----:B------:R-:W0:Y:S02]  /*03e0*/  LDS R26, [R25+-0x60] ;  /* 0xffffa000191a7984 */ /* 0x000e240000000800 */
[----:B------:R-:W-:Y:S02]  /*03f0*/  UISETP.NE.AND UP0, UPT, UR4, 0x960, UPT ;  /* 0x000009600400788c */ /* 0x000fe4000bf05270 */
[----:B------:R-:W-:Y:S04]  /*0400*/  LDS R7, [R23] ;  /* 0x0000000017077984 */ /* 0x000fe80000000800 */
[----:B------:R-:W1:Y:S04]  /*0410*/  LDS R14, [R25] ;  /* 0x00000000190e7984 */ /* 0x000e680000000800 */
[----:B------:R-:W-:Y:S04]  /*0420*/  LDS R13, [R23+0x60] ;  /* 0x00006000170d7984 */ /* 0x000fe80000000800 */
[----:B------:R-:W2:Y:S04]  /*0430*/  LDS R12, [R25+0x60] ;  /* 0x00006000190c7984 */ /* 0x000ea80000000800 */
[----:B------:R-:W-:Y:S04]  /*0440*/  LDS R11, [R23+0xc0] ;  /* 0x0000c000170b7984 */ /* 0x000fe80000000800 */
[----:B------:R-:W3:Y:S04]  /*0450*/  LDS R10, [R25+0xc0] ;  /* 0x0000c000190a7984 */ /* 0x000ee80000000800 */
[----:B------:R-:W-:Y:S04]  /*0460*/  LDS R9, [R23+0x120] ;  /* 0x0001200017097984 */ /* 0x000fe80000000800 */
[----:B------:R-:W4:Y:S04]  /*0470*/  LDS R8, [R25+0x120] ;  /* 0x0001200019087984 */ /* 0x000f280000000800 */
[----:B------:R-:W-:Y:S04]  /*0480*/  LDS R15, [R23+0x180] ;  /* 0x00018000170f7984 */ /* 0x000fe80000000800 */
[----:B------:R5:W4:Y:S01]  /*0490*/  LDS R22, [R25+0x180] ;  /* 0x0001800019167984 */ /* 0x000b220000000800 */
[----:B0-----:R-:W-:-:S03]  /*04a0*/  VIADDMNMX R26, R26, R24, R27, PT ;  /* 0x000000181a1a7246 */ /* 0x001fc6000380011b */
[----:B------:R-:W-:Y:S04]  /*04b0*/  LDS R21, [R5+UR5+0x1e0] ;  /* 0x0001e00505157984 */ /* 0x000fe80008000800 */
[----:B------:R-:W0:Y:S01]  /*04c0*/  LDS R20, [R6+UR5+0x1e0] ;  /* 0x0001e00506147984 */ /* 0x000e220008000800 */
[----:B-1----:R-:W-:Y:S01]  /*04d0*/  VIADDMNMX R7, R14, R7, R26, PT ;  /* 0x000000070e077246 */ /* 0x002fe2000380011a */
[----:B-----5:R-:W-:Y:S02]  /*04e0*/  VIADD R25, R6, UR5 ;  /* 0x0000000506197c36 */ /* 0x020fe40008000000 */
[----:B------:R-:W-:Y:S02]  /*04f0*/  LDS R19, [R5+UR5+0x240] ;  /* 0x0002400505137984 */ /* 0x000fe40008000800 */
[----:B------:R-:W-:-:S02]  /*0500*/  VIADD R25, R25, 0x3c0 ;  /* 0x000003c019197836 */ /* 0x000fc40000000000 */
[----:B------:R-:W1:Y:S01]  /*0510*/  LDS R18, [R6+UR5+0x240] ;  /* 0x0002400506127984 */ /* 0x000e620008000800 */
[----:B--2---:R-:W-:-:S03]  /*0520*/  VIADDMNMX R7, R12, R13, R7, PT ;  /* 0x0000000d0c077246 */ /* 0x004fc60003800107 */
[----:B------:R-:W-:Y:S04]  /*0530*/  LDS R17, [R5+UR5+0x2a0] ;  /* 0x0002a00505117984 */ /* 0x000fe80008000800 */
[----:B------:R-:W2:Y:S01]  /*0540*/  LDS R16, [R6+UR5+0x2a0] ;  /* 0x0002a00506107984 */ /* 0x000ea20008000800 */
[----:B---3--:R-:W-:-:S03]  /*0550*/  VIADDMNMX R7, R10, R11, R7, PT ;  /* 0x0000000b0a077246 */ /* 0x008fc60003800107 */
[----:B------:R-:W-:Y:S04]  /*0560*/  LDS R24, [R5+UR5+0x300] ;  /* 0x0003000505187984 */ /* 0x000fe80008000800 */
[----:B------:R-:W3:Y:S01]  /*0570*/  LDS R23, [R6+UR5+0x300] ;  /* 0x0003000506177984 */ /* 0x000ee20008000800 */
[----:B----4-:R-:W-:Y:S01]  /*0580*/  VIADDMNMX R7, R8, R9, R7, PT ;  /* 0x0000000908077246 */ /* 0x010fe20003800107 */
[----:B------:R-:W-:-:S03]  /*0590*/  VIADD R8, R5, UR5 ;  /* 0x0000000505087c36 */ /* 0x000fc60008000000 */
[----:B------:R-:W-:-:S04]  /*05a0*/  VIADDMNMX R7, R22, R15, R7, PT ;  /* 0x0000000f16077246 */ /* 0x000fc80003800107 */
[----:B0-----:R-:W-:-:S04]  /*05b0*/  VIADDMNMX R7, R20, R21, R7, PT ;  /* 0x0000001514077246 */ /* 0x001fc80003800107 */
[----:B-1----:R-:W-:-:S04]  /*05c0*/  VIADDMNMX R7, R18, R19, R7, PT ;  /* 0x0000001312077246 */ /* 0x002fc80003800107 */
[----:B--2---:R-:W-:-:S04]  /*05d0*/  VIADDMNMX R7, R16, R17, R7, PT ;  /* 0x0000001110077246 */ /* 0x004fc80003800107 */
[----:B---3--:R-:W-:Y:S01]  /*05e0*/  VIADDMNMX R27, R23, R24, R7, PT ;  /* 0x00000018171b7246 */ /* 0x008fe20003800107 */
[----:B------:R-:W-:Y:S01]  /*05f0*/  VIADD R23, R8, 0x3c0 ;  /* 0x000003c008177836 */ /* 0x000fe20000000000 */
[----:B------:R-:W-:Y:S06]  /*0600*/  BRA.U UP0, `(.L_x_0) ;  /* 0xfffffffd00687547 */ /* 0x000fec000b83ffff */
[----:B------:R-:W-:Y:S01]  /*0610*/  STS [R4], R27 ;  /* 0x0000001b04007388 */ /* 0x000fe20000000800 */
[----:B------:R-:W-:Y:S06]  /*0620*/  BAR.SYNC.DEFER_BLOCKING 0x0 ;  /* 0x0000000000007b1d */ /* 0x000fec0000010000 */
[----:B------:R-:W0:Y:S04]  /*0630*/  LDS R5, [R0] ;  /* 0x0000000000057984 */ /* 0x000e280000000800 */
[----:B0-----:R-:W-:Y:S01]  /*0640*/  STG.E desc[UR8][R2.64], R5 ;  /* 0x0000000502007986 */ /* 0x001fe2000c101908 */
[----:B------:R-:W-:Y:S05]  /*0650*/  EXIT ;  /* 0x000000000000794d */ /* 0x000fea0003800000 */
.L_x_1:
[----:B------:R-:W-:-:S00]  /*0660*/  BRA `(.L_x_1) ;  /* 0xfffffffc00fc7947 */ /* 0x000fc0000383ffff */
[----:B------:R-:W-:-:S00]  /*0670*/  NOP ;  /* 0x0000000000007918 */ /* 0x000fc00000000000 */
        /* <DEDUP_REMOVED lines=8> */
.L_x_5:


//--------------------- .text._Z34floyd_warshall_block_kernel_phase2iiPi --------------------------
	.section	.text._Z34floyd_warshall_block_kernel_phase2iiPi,"ax",@progbits
	.align	128
        .global         _Z34floyd_warshall_block_kernel_phase2iiPi
        .type           _Z34floyd_warshall_block_kernel_phase2iiPi,@function
        .size           _Z34floyd_warshall_block_kernel_phase2iiPi,(.L_x_6 - _Z34floyd_warshall_block_kernel_phase2iiPi)
        .other          _Z34floyd_warshall_block_kernel_phase2iiPi,@"STO_CUDA_ENTRY STV_DEFAULT"
_Z34floyd_warshall_block_kernel_phase2iiPi:
.text._Z34floyd_warshall_block_kernel_phase2iiPi:
[----:B------:R-:W-:Y:S01]  /*0000*/  LDC R1, c[0x0][0x37c] ;  /* 0x0000df00ff017b82 */ /* 0x000fe20000000800 */
[----:B------:R-:W0:Y:S07]  /*0010*/  S2R R0, SR_TID.Y ;  /* 0x0000000000007919 */ /* 0x000e2e0000002200 */
[----:B------:R-:W1:Y:S01]  /*0020*/  LDC.64 R6, c[0x0][0x380] ;  /* 0x0000e000ff067b82 */ /* 0x000e620000000a00 */
[----:B------:R-:W2:Y:S01]  /*0030*/  LDCU.64 UR4, c[0x0][0x358] ;  /* 0x00006b00ff0477ac */ /* 0x000ea20008000a00 */
[----:B------:R-:W0:Y:S01]  /*0040*/  S2R R8, SR_CTAID.X ;  /* 0x0000000000087919 */ /* 0x000e220000002500 */
[----:B------:R-:W1:Y:S05]  /*0050*/  S2R R9, SR_TID.X ;  /* 0x0000000000097919 */ /* 0x000e6a0000002100 */
[----:B------:R-:W3:Y:S01]  /*0060*/  LDC.64 R4, c[0x0][0x388] ;  /* 0x0000e200ff047b82 */ /* 0x000ee20000000a00 */
[----:B0-----:R-:W-:-:S02]  /*0070*/  IMAD R3, R8, 0x18, R0 ;  /* 0x0000001808037824 */ /* 0x001fc400078e0200 */
[C---:B-1----:R-:W-:Y:S02]  /*0080*/  IMAD R2, R7.reuse, 0x18, R9 ;  /* 0x0000001807027824 */ /* 0x042fe400078e0209 */
[----:B------:R-:W-:Y:S02]  /*0090*/  IMAD R7, R7, 0x18, R0 ;  /* 0x0000001807077824 */ /* 0x000fe400078e0200 */
[-CC-:B------:R-:W-:Y:S02]  /*00a0*/  IMAD R3, R3, R6.reuse, R2.reuse ;  /* 0x0000000603037224 */ /* 0x180fe400078e0202 */
[----:B------:R-:W-:Y:S02]  /*00b0*/  IMAD R15, R7, R6, R2 ;  /* 0x00000006070f7224 */ /* 0x000fe400078e0202 */
[----:B---3--:R-:W-:-:S04]  /*00c0*/  IMAD.WIDE.U32 R2, R3, 0x4, R4 ;  /* 0x0000000403027825 */ /* 0x008fc800078e0004 */
[----:B------:R-:W-:Y:S01]  /*00d0*/  IMAD.WIDE.U32 R14, R15, 0x4, R4 ;  /* 0x000000040f0e7825 */ /* 0x000fe200078e0004 */
[----:B--2---:R-:W2:Y:S04]  /*00e0*/  LDG.E R17, desc[UR4][R2.64] ;  /* 0x0000000402117981 */ /* 0x004ea8000c1e1900 */
[----:B------:R0:W3:Y:S01]  /*00f0*/  LDG.E R16, desc[UR4][R14.64] ;  /* 0x000000040e107981 */ /* 0x0000e2000c1e1900 */
[----:B------:R-:W-:Y:S01]  /*0100*/  MOV R12, 0x400 ;  /* 0x00000400000c7802 */ /* 0x000fe20000000f00 */
[----:B------:R-:W-:Y:S01]  /*0110*/  IMAD R13, R0, 0x18, R9 ;  /* 0x00000018000d7824 */ /* 0x000fe200078e0209 */
[----:B------:R-:W1:Y:S01]  /*0120*/  S2R R10, SR_CgaCtaId ;  /* 0x00000000000a7919 */ /* 0x000e620000008800 */
[----:B------:R-:W-:Y:S02]  /*0130*/  IMAD R18, R9, 0x18, R0 ;  /* 0x0000001809127824 */ /* 0x000fe400078e0200 */
[----:B------:R-:W-:-:S02]  /*0140*/  VIADD R11, R12, 0x900 ;  /* 0x000009000c0b7836 */ /* 0x000fc40000000000 */
[----:B------:R-:W-:-:S04]  /*0150*/  IMAD R8, R8, 0x18, R9 ;  /* 0x0000001808087824 */ /* 0x000fc800078e0209 */
[----:B------:R-:W-:-:S04]  /*0160*/  IMAD R7, R7, R6, R8 ;  /* 0x0000000607077224 */ /* 0x000fc800078e0208 */
[----:B------:R-:W-:Y:S01]  /*0170*/  IMAD.WIDE.U32 R4, R7, 0x4, R4 ;  /* 0x0000000407047825 */ /* 0x000fe200078e0004 */
[C---:B-1----:R-:W-:Y:S02]  /*0180*/  LEA R11, R10.reuse, R11, 0x18 ;  /* 0x0000000b0a0b7211 */ /* 0x042fe400078ec0ff */
[----:B------:R-:W-:-:S03]  /*0190*/  LEA R12, R10, R12, 0x18 ;  /* 0x0000000c0a0c7211 */ /* 0x000fc600078ec0ff */
[C-C-:B------:R-:W-:Y:S02]  /*01a0*/  IMAD R10, R13.reuse, 0x4, R11.reuse ;  /* 0x000000040d0a7824 */ /* 0x140fe400078e020b */
[--C-:B------:R-:W-:Y:S02]  /*01b0*/  IMAD R19, R13, 0x4, R12.reuse ;  /* 0x000000040d137824 */ /* 0x100fe400078e020c */
[--C-:B0-----:R-:W-:Y:S02]  /*01c0*/  IMAD R15, R9, 0x60, R11.reuse ;  /* 0x00000060090f7824 */ /* 0x101fe400078e020b */
[----:B------:R-:W-:Y:S02]  /*01d0*/  IMAD R14, R0, 0x4, R12 ;  /* 0x00000004000e7824 */ /* 0x000fe400078e020c */
[----:B------:R-:W-:Y:S01]  /*01e0*/  IMAD R13, R18, 0x4, R11 ;  /* 0x00000004120d7824 */ /* 0x000fe200078e020b */
[----:B--2---:R-:W-:Y:S04]  /*01f0*/  STS [R10], R17 ;  /* 0x000000110a007388 */ /* 0x004fe80000000800 */
[----:B---3--:R-:W-:Y:S01]  /*0200*/  STS [R19], R16 ;  /* 0x0000001013007388 */ /* 0x008fe20000000800 */
[----:B------:R-:W-:Y:S06]  /*0210*/  BAR.SYNC.DEFER_BLOCKING 0x0 ;  /* 0x0000000000007b1d */ /* 0x000fec0000010000 */
[----:B------:R-:W-:Y:S04]  /*0220*/  LDS R18, [R15] ;  /* 0x000000000f127984 */ /* 0x000fe80000000800 */
[----:B------:R-:W-:Y:S04]  /*0230*/  LDS R21, [R14] ;  /* 0x000000000e157984 */ /* 0x000fe80000000800 */
[----:B------:R-:W0:Y:S02]  /*0240*/  LDS R20, [R13] ;  /* 0x000000000d147984 */ /* 0x000e240000000800 */
[----:B0-----:R-:W-:-:S05]  /*0250*/  VIADDMNMX R18, R21, R18, R20, PT ;  /* 0x0000001215127246 */ /* 0x001fca0003800114 */
[----:B------:R-:W-:Y:S01]  /*0260*/  STS [R13], R18 ;  /* 0x000000120d007388 */ /* 0x000fe20000000800 */
[----:B------:R-:W-:Y:S06]  /*0270*/  BAR.SYNC.DEFER_BLOCKING 0x0 ;  /* 0x0000000000007b1d */ /* 0x000fec0000010000 */
[----:B------:R-:W-:Y:S04]  /*0280*/  LDS R17, [R15+0x4] ;  /* 0x000004000f117984 */ /* 0x000fe80000000800 */
[----:B------:R-:W-:Y:S04]  /*0290*/  LDS R20, [R14+0x60] ;  /* 0x000060000e147984 */ /* 0x000fe80000000800 */
        /* <DEDUP_REMOVED lines=136> */
[----:B------:R-:W0:Y:S04]  /*0b20*/  LDS R17, [R10] ;  /* 0x000000000a117984 */ /* 0x000e280000000800 */
[----:B0-----:R-:W-:Y:S04]  /*0b30*/  STG.E desc[UR4][R2.64], R17 ;  /* 0x0000001102007986 */ /* 0x001fe8000c101904 */
[----:B------:R-:W2:Y:S01]  /*0b40*/  LDG.E R7, desc[UR4][R4.64] ;  /* 0x0000000404077981 */ /* 0x000ea2000c1e1900 */
[----:B------:R-:W-:-:S02]  /*0b50*/  IMAD R9, R9, 0x60, R12 ;  /* 0x0000006009097824 */ /* 0x000fc400078e020c */
[----:B------:R-:W-:Y:S01]  /*0b60*/  IMAD R0, R0, 0x4, R11 ;  /* 0x0000000400007824 */ /* 0x000fe200078e020b */
[----:B--2---:R-:W-:Y:S01]  /*0b70*/  STS [R10], R7 ;  /* 0x000000070a007388 */ /* 0x004fe20000000800 */
        /* <DEDUP_REMOVED lines=146> */
[----:B0-----:R-:W-:Y:S01]  /*14a0*/  STG.E desc[UR4][R4.64], R3 ;  /* 0x0000000304007986 */ /* 0x001fe2000c101904 */
[----:B------:R-:W-:Y:S05]  /*14b0*/  EXIT ;  /* 0x000000000000794d */ /* 0x000fea0003800000 */
.L_x_2:
        /* <DEDUP_REMOVED lines=12> */
.L_x_6:


//--------------------- .text._Z34floyd_warshall_block_kernel_phase1iiPi --------------------------
	.section	.text._Z34floyd_warshall_block_kernel_phase1iiPi,"ax",@progbits
	.align	128
        .global         _Z34floyd_warshall_block_kernel_phase1iiPi
        .type           _Z34floyd_warshall_block_kernel_phase1iiPi,@function
        .size           _Z34floyd_warshall_block_kernel_phase1iiPi,(.L_x_7 - _Z34floyd_warshall_block_kernel_phase1iiPi)
        .other          _Z34floyd_warshall_block_kernel_phase1iiPi,@"STO_CUDA_ENTRY STV_DEFAULT"
_Z34floyd_warshall_block_kernel_phase1iiPi:
.text._Z34floyd_warshall_block_kernel_phase1iiPi:
[----:B------:R-:W-:Y:S01]  /*0000*/  LDC R1, c[0x0][0x37c] ;  /* 0x0000df00ff017b82 */ /* 0x000fe20000000800 */
[----:B------:R-:W0:Y:S07]  /*0010*/  S2R R8, SR_TID.Y ;  /* 0x0000000000087919 */ /* 0x000e2e0000002200 */
[----:B------:R-:W0:Y:S01]  /*0020*/  LDC.64 R6, c[0x0][0x380] ;  /* 0x0000e000ff067b82 */ /* 0x000e220000000a00 */
[----:B------:R-:W1:Y:S01]  /*0030*/  LDCU.64 UR4, c[0x0][0x358] ;  /* 0x00006b00ff0477ac */ /* 0x000e620008000a00 */
[----:B------:R-:W2:Y:S06]  /*0040*/  S2R R10, SR_TID.X ;  /* 0x00000000000a7919 */ /* 0x000eac0000002100 */
[----:B------:R-:W3:Y:S01]  /*0050*/  LDC.64 R2, c[0x0][0x388] ;  /* 0x0000e200ff027b82 */ /* 0x000ee20000000a00 */
[----:B0-----:R-:W-:-:S02]  /*0060*/  IMAD R5, R7, 0x18, R8 ;  /* 0x0000001807057824 */ /* 0x001fc400078e0208 */
[----:B--2---:R-:W-:-:S04]  /*0070*/  IMAD R0, R7, 0x18, R10 ;  /* 0x0000001807007824 */ /* 0x004fc800078e020a */
[----:B------:R-:W-:-:S04]  /*0080*/  IMAD R5, R5, R6, R0 ;  /* 0x0000000605057224 */ /* 0x000fc800078e0200 */
[----:B---3--:R-:W-:-:S05]  /*0090*/  IMAD.WIDE.U32 R2, R5, 0x4, R2 ;  /* 0x0000000405027825 */ /* 0x008fca00078e0002 */
[----:B-1----:R-:W2:Y:S01]  /*00a0*/  LDG.E R7, desc[UR4][R2.64] ;  /* 0x0000000402077981 */ /* 0x002ea2000c1e1900 */
[----:B------:R-:W-:Y:S01]  /*00b0*/  MOV R4, 0x400 ;  /* 0x0000040000047802 */ /* 0x000fe20000000f00 */
[----:B------:R-:W-:Y:S01]  /*00c0*/  IMAD R0, R8, 0x18, R10 ;  /* 0x0000001808007824 */ /* 0x000fe200078e020a */
[----:B------:R-:W0:Y:S01]  /*00d0*/  S2R R9, SR_CgaCtaId ;  /* 0x0000000000097919 */ /* 0x000e220000008800 */
[----:B------:R-:W-:Y:S01]  /*00e0*/  IMAD R6, R10, 0x18, R8 ;  /* 0x000000180a067824 */ /* 0x000fe200078e0208 */
[----:B0-----:R-:W-:-:S05]  /*00f0*/  LEA R9, R9, R4, 0x18 ;  /* 0x0000000409097211 */ /* 0x001fca00078ec0ff */
[--C-:B------:R-:W-:Y:S02]  /*0100*/  IMAD R0, R0, 0x4, R9.reuse ;  /* 0x0000000400007824 */ /* 0x100fe400078e0209 */
[--C-:B------:R-:W-:Y:S02]  /*0110*/  IMAD R5, R10, 0x60, R9.reuse ;  /* 0x000000600a057824 */ /* 0x100fe400078e0209 */
[--C-:B------:R-:W-:Y:S02]  /*0120*/  IMAD R4, R8, 0x4, R9.reuse ;  /* 0x0000000408047824 */ /* 0x100fe400078e0209 */
        /* <DEDUP_REMOVED lines=150> */
.L_x_3:
        /* <DEDUP_REMOVED lines=15> */
.L_x_7:


//--------------------- .text._Z37floyd_warshall_block_kernel_phase1_mwiiPiS_S_ --------------------------
	.section	.text._Z37floyd_warshall_block_kernel_phase1_mwiiPiS_S_,"ax",@progbits
	.align	128
        .global         _Z37floyd_warshall_block_kernel_phase1_mwiiPiS_S_
        .type           _Z37floyd_warshall_block_kernel_phase1_mwiiPiS_S_,@function
        .size           _Z37floyd_warshall_block_kernel_phase1_mwiiPiS_S_,(.L_x_8 - _Z37floyd_warshall_block_kernel_phase1_mwiiPiS_S_)
        .other          _Z37floyd_warshall_block_kernel_phase1_mwiiPiS_S_,@"STO_CUDA_ENTRY STV_DEFAULT"
_Z37floyd_warshall_block_kernel_phase1_mwiiPiS_S_:
.text._Z37floyd_warshall_block_kernel_phase1_mwiiPiS_S_:
        /* <DEDUP_REMOVED lines=9> */
[----:B---3--:R-:W-:-:S06]  /*0090*/  IMAD.WIDE.U32 R6, R0, 0x4, R6 ;  /* 0x0000000400067825 */ /* 0x008fcc00078e0006 */
        /* <DEDUP_REMOVED lines=153> */
[----:B0-----:R-:W-:-:S02]  /*0a30*/  VIADDMNMX R12, R8, R7, R9, PT ;  /* 0x00000007080c7246 */ /* 0x001fc40003800109 */
[----:B------:R-:W0:Y:S03]  /*0a40*/  LDC.64 R6, c[0x0][0x390] ;  /* 0x0000e400ff067b82 */ /* 0x000e260000000a00 */
[----:B------:R-:W-:Y:S05]  /*0a50*/  STS [R5], R12 ;  /* 0x0000000c05007388 */ /* 0x000fea0000000800 */
[----:B------:R-:W-:Y:S08]  /*0a60*/  BAR.SYNC.DEFER_BLOCKING 0x0 ;  /* 0x0000000000007b1d */ /* 0x000ff00000010000 */
[----:B------:R-:W1:Y:S01]  /*0a70*/  LDC.64 R8, c[0x0][0x398] ;  /* 0x0000e600ff087b82 */ /* 0x000e620000000a00 */
[C---:B0-----:R-:W-:Y:S01]  /*0a80*/  IMAD.WIDE.U32 R6, R0.reuse, 0x4, R6 ;  /* 0x0000000400067825 */ /* 0x041fe200078e0006 */
[----:B------:R-:W0:Y:S03]  /*0a90*/  LDS R11, [R2] ;  /* 0x00000000020b7984 */ /* 0x000e260000000800 */
[----:B-1----:R-:W-:Y:S01]  /*0aa0*/  IMAD.WIDE.U32 R8, R0, 0x4, R8 ;  /* 0x0000000400087825 */ /* 0x002fe200078e0008 */
[----:B0-----:R-:W-:Y:S04]  /*0ab0*/  STG.E desc[UR4][R6.64], R11 ;  /* 0x0000000b06007986 */ /* 0x001fe8000c101904 */
[----:B------:R-:W-:Y:S01]  /*0ac0*/  STG.E desc[UR4][R8.64], R11 ;  /* 0x0000000b08007986 */ /* 0x000fe2000c101904 */
[----:B------:R-:W-:Y:S05]  /*0ad0*/  EXIT ;  /* 0x000000000000794d */ /* 0x000fea0003800000 */
.L_x_4:
        /* <DEDUP_REMOVED lines=10> */
.L_x_8:


//--------------------- .nv.shared._Z34floyd_warshall_block_kernel_phase3iiPiii --------------------------
	.section	.nv.shared._Z34floyd_warshall_block_kernel_phase3iiPiii,"aw",@nobits
	.sectionflags	@""
	.align	4
.nv.shared._Z34floyd_warshall_block_kernel_phase3iiPiii:
	.zero		7936


//--------------------- .nv.shared.reserved.0     --------------------------
	.section	.nv.shared.reserved.0,"aw",@nobits
	.weak		__nv_reservedSMEM_offset_0_alias
	.size		__nv_reservedSMEM_offset_0_alias, 0, 64
	.other		__nv_reservedSMEM_offset_0_alias,@"STO_CUDA_RESERVED_SHARED STV_DEFAULT"
__nv_reservedSMEM_offset_0_alias:
	.zero		0
	.zero		64


//--------------------- .nv.shared._Z34floyd_warshall_block_kernel_phase2iiPi --------------------------
	.section	.nv.shared._Z34floyd_warshall_block_kernel_phase2iiPi,"aw",@nobits
	.sectionflags	@""
	.align	4
.nv.shared._Z34floyd_warshall_block_kernel_phase2iiPi:
	.zero		5632


//--------------------- .nv.shared._Z34floyd_warshall_block_kernel_phase1iiPi --------------------------
	.section	.nv.shared._Z34floyd_warshall_block_kernel_phase1iiPi,"aw",@nobits
	.sectionflags	@""
	.align	4
.nv.shared._Z34floyd_warshall_block_kernel_phase1iiPi:
	.zero		3328


//--------------------- .nv.shared._Z37floyd_warshall_block_kernel_phase1_mwiiPiS_S_ --------------------------
	.section	.nv.shared._Z37floyd_warshall_block_kernel_phase1_mwiiPiS_S_,"aw",@nobits
	.sectionflags	@""
	.align	4
.nv.shared._Z37floyd_warshall_block_kernel_phase1_mwiiPiS_S_:
	.zero		3328


//--------------------- .nv.constant0._Z34floyd_warshall_block_kernel_phase3iiPiii --------------------------
	.section	.nv.constant0._Z34floyd_warshall_block_kernel_phase3iiPiii,"a",@progbits
	.sectionflags	@""
	.align	4
.nv.constant0._Z34floyd_warshall_block_kernel_phase3iiPiii:
	.zero		920


//--------------------- .nv.constant0._Z34floyd_warshall_block_kernel_phase2iiPi --------------------------
	.section	.nv.constant0._Z34floyd_warshall_block_kernel_phase2iiPi,"a",@progbits
	.sectionflags	@""
	.align	4
.nv.constant0._Z34floyd_warshall_block_kernel_phase2iiPi:
	.zero		912


//--------------------- .nv.constant0._Z34floyd_warshall_block_kernel_phase1iiPi --------------------------
	.section	.nv.constant0._Z34floyd_warshall_block_kernel_phase1iiPi,"a",@progbits
	.sectionflags	@""
	.align	4
.nv.constant0._Z34floyd_warshall_block_kernel_phase1iiPi:
	.zero		912


//--------------------- .nv.constant0._Z37floyd_warshall_block_kernel_phase1_mwiiPiS_S_ --------------------------
	.section	.nv.constant0._Z37floyd_warshall_block_kernel_phase1_mwiiPiS_S_,"a",@progbits
	.sectionflags	@""
	.align	4
.nv.constant0._Z37floyd_warshall_block_kernel_phase1_mwiiPiS_S_:
	.zero		928


//--------------------- SYMBOLS --------------------------

	.type		.nv.reservedSmem.offset0,@object
	.size		.nv.reservedSmem.offset0,0x4
	.type		.nv.reservedSmem.cap,@object
	.size		.nv.reservedSmem.cap,0x4
